def gluon_wgmma(
    a_ptr,
    b_ptr,
    c_ptr,
    M,
    N,
    K,
    stride_am,
    stride_bk,
    stride_cm,
    BLOCK_M: gl.constexpr,
    BLOCK_N: gl.constexpr,
    BLOCK_K: gl.constexpr,
    DTYPE: gl.constexpr,
    A_LAYOUT: gl.constexpr,
    B_LAYOUT: gl.constexpr,
    C_LAYOUT: gl.constexpr,
    B_SHAPE: gl.constexpr,
    TRANS_B: gl.constexpr,
    NUM_BUFFERS: gl.constexpr,
    NUM_WARPS: gl.constexpr,
):
    a_desc = tma.make_tensor_descriptor(
        a_ptr, [M, K], [stride_am, 1], [BLOCK_M, BLOCK_K], A_LAYOUT
    )
    b_desc = tma.make_tensor_descriptor(
        b_ptr,
        [N, K] if TRANS_B else [K, N],
        [stride_bk, 1],
        B_SHAPE,
        B_LAYOUT,
    )
    c_desc = tma.make_tensor_descriptor(
        c_ptr, [M, N], [stride_cm, 1], [BLOCK_M, BLOCK_N], C_LAYOUT
    )

    a_bufs = gl.allocate_shared_memory(
        DTYPE, [NUM_BUFFERS, BLOCK_M, BLOCK_K], A_LAYOUT
    )
    b_bufs = gl.allocate_shared_memory(DTYPE, [NUM_BUFFERS] + B_SHAPE, B_LAYOUT)

    pid_m = gl.program_id(0)
    pid_n = gl.program_id(1)
    off_m = pid_m * BLOCK_M
    off_n = pid_n * BLOCK_N

    mma_layout: gl.constexpr = pick_wgmma_layout(DTYPE, BLOCK_M, BLOCK_N, NUM_WARPS)
    acc = warpgroup_mma_init(
        gl.zeros((BLOCK_M, BLOCK_N), dtype=gl.float32, layout=mma_layout)
    )

    bars = gl.allocate_shared_memory(
        gl.int64, [NUM_BUFFERS, 1], mbarrier.MBarrierLayout()
    )
    for i in gl.static_range(NUM_BUFFERS):
        mbarrier.init(bars.index(i), count=1)
    idx = 0
    phase = 0

    for k in range(0, K, BLOCK_K):
        a = a_bufs.index(idx)
        b = b_bufs.index(idx)
        bar = bars.index(idx)
        mbarrier.expect(bar, a_desc.block_type.nbytes + b_desc.block_type.nbytes)
        tma.async_copy_global_to_shared(a_desc, [off_m, k], bar, a)
        tma.async_copy_global_to_shared(
            b_desc, [off_n, k] if TRANS_B else [k, off_n], bar, b
        )
        mbarrier.wait(bar, phase=phase)

        if TRANS_B:
            b = b.permute((1, 0))
        acc = warpgroup_mma_wait(num_outstanding=0, deps=(acc,))
        acc = warpgroup_mma(a, b, acc, is_async=True)

        idx += 1
        if idx == NUM_BUFFERS:
            idx = 0
            phase ^= 1

    acc = warpgroup_mma_wait(num_outstanding=0, deps=(acc,))
    for i in gl.static_range(NUM_BUFFERS):
        mbarrier.invalidate(bars.index(i))

    c_smem = gl.allocate_shared_memory(DTYPE, [BLOCK_M, BLOCK_N], C_LAYOUT)
    c_smem.store(acc.to(DTYPE))
    fence_async_shared()
    tma.async_copy_shared_to_global(c_desc, [off_m, off_n], c_smem)
    tma.store_wait(pendings=0)

# config = {"BLOCK_K": 64, "BLOCK_M": 64, "BLOCK_N": 64, "arch": "sm_90", "dtype": "fp16", "num_buffers": 4, "num_warps": 4, "trans_b": 1}
# arch = sm_90


// ===== COMPILED SASS (sm_90a) =====

	.target	sm_90a

	.elftype	@"ET_EXEC"


//--------------------- .note.nv.tkinfo           --------------------------
	.section	.note.nv.tkinfo,"",@"SHT_NOTE"
	.sectionflags	@"SHF_NOTE_NV_TKINFO"
	.tkinfo
        /*0018*/ 	.word	0x00000002
        /*0030*/ 	.string	""
        /*0030*/ 	.string	"ptxas"
        /*0030*/ 	.string	"Cuda compilation tools, release 13.0, V13.0.88"
        /*0030*/ 	.string	"Build cuda_13.0.r13.0/compiler.36424714_0"
        /*0030*/ 	.string	"-v  -suppress-debug-info  -lineinfo  -arch sm_90a "



//--------------------- .note.nv.cuinfo           --------------------------
	.section	.note.nv.cuinfo,"",@"SHT_NOTE"
	.sectionflags	@"SHF_NOTE_NV_CUINFO"
        /*0018*/ 	.short	0x0002
        /*001a*/ 	.short	0x005a
        /*001c*/ 	.short	0x0082
	.zero		2


//--------------------- .nv.info                  --------------------------
	.section	.nv.info,"",@"SHT_CUDA_INFO"
	.align	4


	//----- nvinfo : EIATTR_REGCOUNT
	.align		4
        /*0000*/ 	.byte	0x04, 0x2f
        /*0002*/ 	.short	(.L_1 - .L_0)
	.align		4
.L_0:
        /*0004*/ 	.word	index@(gluon_wgmma)
        /*0008*/ 	.word	0x0000003a


	//----- nvinfo : EIATTR_FRAME_SIZE
	.align		4
.L_1:
        /*000c*/ 	.byte	0x04, 0x11
        /*000e*/ 	.short	(.L_3 - .L_2)
	.align		4
.L_2:
        /*0010*/ 	.word	index@(gluon_wgmma)
        /*0014*/ 	.word	0x00000000


	//----- nvinfo : EIATTR_MIN_STACK_SIZE
	.align		4
.L_3:
        /*0018*/ 	.byte	0x04, 0x12
        /*001a*/ 	.short	(.L_5 - .L_4)
	.align		4
.L_4:
        /*001c*/ 	.word	index@(gluon_wgmma)
        /*0020*/ 	.word	0x00000000
.L_5:


//--------------------- .nv.compat                --------------------------
	.section	.nv.compat,"",@"SHT_CUDA_COMPAT_INFO"
	.align	4
        /*0000*/ 	.byte	0x02, 0x09, 0x01, 0x00, 0x02, 0x02, 0x04, 0x00, 0x02, 0x05, 0x05, 0x00, 0x03, 0x07, 0x01, 0x01
        /*0010*/ 	.byte	0x02, 0x03, 0x03, 0x00, 0x02, 0x06, 0x01, 0x00, 0x04, 0x0b, 0x08, 0x00, 0x00, 0x00, 0x00, 0x00
        /*0020*/ 	.byte	0x00, 0x00, 0x00, 0x00


//--------------------- .nv.info.gluon_wgmma      --------------------------
	.section	.nv.info.gluon_wgmma,"",@"SHT_CUDA_INFO"
	.sectionflags	@""
	.align	4


	//----- nvinfo : EIATTR_CUDA_API_VERSION
	.align		4
        /*0000*/ 	.byte	0x04, 0x37
        /*0002*/ 	.short	(.L_7 - .L_6)
.L_6:
        /*0004*/ 	.word	0x00000082


	//----- nvinfo : EIATTR_KPARAM_INFO
	.align		4
.L_7:
        /*0008*/ 	.byte	0x04, 0x17
        /*000a*/ 	.short	(.L_9 - .L_8)
.L_8:
        /*000c*/ 	.word	0x00000000
        /*0010*/ 	.short	0x000a
        /*0012*/ 	.short	0x0048
        /*0014*/ 	.byte	0x00, 0xf4, 0x21, 0x00


	//----- nvinfo : EIATTR_KPARAM_INFO
	.align		4
.L_9:
        /*0018*/ 	.byte	0x04, 0x17
        /*001a*/ 	.short	(.L_11 - .L_10)
.L_10:
        /*001c*/ 	.word	0x00000000
        /*0020*/ 	.short	0x0009
        /*0022*/ 	.short	0x0040
        /*0024*/ 	.byte	0x00, 0xf4, 0x21, 0x00


	//----- nvinfo : EIATTR_KPARAM_INFO
	.align		4
.L_11:
        /*0028*/ 	.byte	0x04, 0x17
        /*002a*/ 	.short	(.L_13 - .L_12)
.L_12:
        /*002c*/ 	.word	0x00000000
        /*0030*/ 	.short	0x0008
        /*0032*/ 	.short	0x0038
        /*0034*/ 	.byte	0x00, 0xf0, 0x21, 0x00


	//----- nvinfo : EIATTR_KPARAM_INFO
	.align		4
.L_13:
        /*0038*/ 	.byte	0x04, 0x17
        /*003a*/ 	.short	(.L_15 - .L_14)
.L_14:
        /*003c*/ 	.word	0x00000000
        /*0040*/ 	.short	0x0007
        /*0042*/ 	.short	0x0030
        /*0044*/ 	.byte	0x00, 0xf0, 0x21, 0x00


	//----- nvinfo : EIATTR_KPARAM_INFO
	.align		4
.L_15:
        /*0048*/ 	.byte	0x04, 0x17
        /*004a*/ 	.short	(.L_17 - .L_16)
.L_16:
        /*004c*/ 	.word	0x00000000
        /*0050*/ 	.short	0x0006
        /*0052*/ 	.short	0x0028
        /*0054*/ 	.byte	0x00, 0xf0, 0x21, 0x00


	//----- nvinfo : EIATTR_KPARAM_INFO
	.align		4
.L_17:
        /*0058*/ 	.byte	0x04, 0x17
        /*005a*/ 	.short	(.L_19 - .L_18)
.L_18:
        /*005c*/ 	.word	0x00000000
        /*0060*/ 	.short	0x0005
        /*0062*/ 	.short	0x0020
        /*0064*/ 	.byte	0x00, 0xf0, 0x11, 0x00


	//----- nvinfo : EIATTR_KPARAM_INFO
	.align		4
.L_19:
        /*0068*/ 	.byte	0x04, 0x17
        /*006a*/ 	.short	(.L_21 - .L_20)
.L_20:
        /*006c*/ 	.word	0x00000000
        /*0070*/ 	.short	0x0004
        /*0072*/ 	.short	0x001c
        /*0074*/ 	.byte	0x00, 0xf0, 0x11, 0x00


	//----- nvinfo : EIATTR_KPARAM_INFO
	.align		4
.L_21:
        /*0078*/ 	.byte	0x04, 0x17
        /*007a*/ 	.short	(.L_23 - .L_22)
.L_22:
        /*007c*/ 	.word	0x00000000
        /*0080*/ 	.short	0x0003
        /*0082*/ 	.short	0x0018
        /*0084*/ 	.byte	0x00, 0xf0, 0x11, 0x00


	//----- nvinfo : EIATTR_KPARAM_INFO
	.align		4
.L_23:
        /*0088*/ 	.byte	0x04, 0x17
        /*008a*/ 	.short	(.L_25 - .L_24)
.L_24:
        /*008c*/ 	.word	0x00000000
        /*0090*/ 	.short	0x0002
        /*0092*/ 	.short	0x0010
        /*0094*/ 	.byte	0x00, 0xf4, 0x21, 0x00


	//----- nvinfo : EIATTR_KPARAM_INFO
	.align		4
.L_25:
        /*0098*/ 	.byte	0x04, 0x17
        /*009a*/ 	.short	(.L_27 - .L_26)
.L_26:
        /*009c*/ 	.word	0x00000000
        /*00a0*/ 	.short	0x0001
        /*00a2*/ 	.short	0x0008
        /*00a4*/ 	.byte	0x00, 0xf4, 0x21, 0x00


	//----- nvinfo : EIATTR_KPARAM_INFO
	.align		4
.L_27:
        /*00a8*/ 	.byte	0x04, 0x17
        /*00aa*/ 	.short	(.L_29 - .L_28)
.L_28:
        /*00ac*/ 	.word	0x00000000
        /*00b0*/ 	.short	0x0000
        /*00b2*/ 	.short	0x0000
        /*00b4*/ 	.byte	0x00, 0xf4, 0x21, 0x00


	//----- nvinfo : EIATTR_SPARSE_MMA_MASK
	.align		4
.L_29:
        /*00b8*/ 	.byte	0x03, 0x50
        /*00ba*/ 	.short	0x0000


	//----- nvinfo : EIATTR_MAXREG_COUNT
	.align		4
        /*00bc*/ 	.byte	0x03, 0x1b
        /*00be*/ 	.short	0x00ff


	//----- nvinfo : EIATTR_NUM_BARRIERS
	.align		4
        /*00c0*/ 	.byte	0x02, 0x4c
        /*00c2*/ 	.byte	0x01
	.zero		1


	//----- nvinfo : EIATTR_MERCURY_ISA_VERSION
	.align		4
        /*00c4*/ 	.byte	0x03, 0x5f
        /*00c6*/ 	.short	0x0101


	//----- nvinfo : EIATTR_INT_WARP_WIDE_INSTR_OFFSETS
	.align		4
        /*00c8*/ 	.byte	0x04, 0x31
        /*00ca*/ 	.short	(.L_31 - .L_30)


	//   ....[0]....
.L_30:
        /*00cc*/ 	.word	0x00001360


	//   ....[1]....
        /*00d0*/ 	.word	0x00001380


	//   ....[2]....
        /*00d4*/ 	.word	0x00001390


	//   ....[3]....
        /*00d8*/ 	.word	0x000013a0


	//   ....[4]....
        /*00dc*/ 	.word	0x000014b0


	//   ....[5]....
        /*00e0*/ 	.word	0x00001750


	//   ....[6]....
        /*00e4*/ 	.word	0x00001760


	//   ....[7]....
        /*00e8*/ 	.word	0x000017d0


	//   ....[8]....
        /*00ec*/ 	.word	0x000017e0


	//   ....[9]....
        /*00f0*/ 	.word	0x00001d30


	//   ....[10]....
        /*00f4*/ 	.word	0x00001d40


	//----- nvinfo : EIATTR_COOP_GROUP_MASK_REGIDS
	.align		4
.L_31:
        /*00f8*/ 	.byte	0x04, 0x29
        /*00fa*/ 	.short	(.L_33 - .L_32)


	//   ....[0]....
.L_32:
        /*00fc*/ 	.word	0xffffffff


	//   ....[1]....
        /*0100*/ 	.word	0xffffffff


	//   ....[2]....
        /*0104*/ 	.word	0xffffffff


	//----- nvinfo : EIATTR_COOP_GROUP_INSTR_OFFSETS
	.align		4
.L_33:
        /*0108*/ 	.byte	0x04, 0x28
        /*010a*/ 	.short	(.L_35 - .L_34)


	//   ....[0]....
.L_34:
        /*010c*/ 	.word	0x00000150


	//   ....[1]....
        /*0110*/ 	.word	0x00000700


	//   ....[2]....
        /*0114*/ 	.word	0x00000cf0


	//----- nvinfo : EIATTR_MBARRIER_INSTR_OFFSETS
	.align		4
.L_35:
        /*0118*/ 	.byte	0x04, 0x39
        /*011a*/ 	.short	(.L_37 - .L_36)


	//   ....[0]....
.L_36:
        /*011c*/ 	.word	0x00001500
        /*0120*/ 	.word	0x000000ff
        /*0124*/ 	.word	0x00010000
        /*0128*/ 	.short	0x0100
        /*012a*/ 	.byte	0x10
	.zero		1


	//   ....[1]....
        /*012c*/ 	.word	0x00001520
        /*0130*/ 	.word	0x000000ff
        /*0134*/ 	.word	0x00010008
        /*0138*/ 	.short	0x0100
        /*013a*/ 	.byte	0x10
	.zero		1


	//   ....[2]....
        /*013c*/ 	.word	0x00001550
        /*0140*/ 	.word	0x000000ff
        /*0144*/ 	.word	0x00010010
        /*0148*/ 	.short	0x0100
        /*014a*/ 	.byte	0x10
	.zero		1


	//   ....[3]....
        /*014c*/ 	.word	0x00001570
        /*0150*/ 	.word	0x000000ff
        /*0154*/ 	.word	0x00010018
        /*0158*/ 	.short	0x0100
        /*015a*/ 	.byte	0x10
	.zero		1


	//   ....[4]....
        /*015c*/ 	.word	0x00001890
        /*0160*/ 	.word	0x000000ff
        /*0164*/ 	.word	0x00010000
        /*0168*/ 	.short	0x010a
        /*016a*/ 	.byte	0x11
	.zero		1


	//   ....[5]....
        /*016c*/ 	.word	0x00001bd0
        /*0170*/ 	.word	0x000000ff
        /*0174*/ 	.word	0x00010000
        /*0178*/ 	.short	0x0108
        /*017a*/ 	.byte	0x10
	.zero		1


	//   ....[6]....
        /*017c*/ 	.word	0x00001cf0
        /*0180*/ 	.word	0x000000ff
        /*0184*/ 	.word	0x00010008
        /*0188*/ 	.short	0x0108
        /*018a*/ 	.byte	0x10
	.zero		1


	//   ....[7]....
        /*018c*/ 	.word	0x00001d70
        /*0190*/ 	.word	0x000000ff
        /*0194*/ 	.word	0x00010010
        /*0198*/ 	.short	0x0108
        /*019a*/ 	.byte	0x10
	.zero		1


	//   ....[8]....
        /*019c*/ 	.word	0x00001d90
        /*01a0*/ 	.word	0x000000ff
        /*01a4*/ 	.word	0x00010018
        /*01a8*/ 	.short	0x0108
        /*01aa*/ 	.byte	0x10
	.zero		1


	//   ....[9]....
        /*01ac*/ 	.word	0x00001e60
        /*01b0*/ 	.word	0x000000ff
        /*01b4*/ 	.word	0x00010000
        /*01b8*/ 	.short	0x010a
        /*01ba*/ 	.byte	0x11
	.zero		1


	//----- nvinfo : EIATTR_NUM_MBARRIERS
	.align		4
.L_37:
        /*01bc*/ 	.byte	0x03, 0x38
        /*01be*/ 	.short	0x0004


	//----- nvinfo : EIATTR_EXIT_INSTR_OFFSETS
	.align		4
        /*01c0*/ 	.byte	0x04, 0x1c
        /*01c2*/ 	.short	(.L_39 - .L_38)


	//   ....[0]....
.L_38:
        /*01c4*/ 	.word	0x00001e50


	//----- nvinfo : EIATTR_REQNTID
	.align		4
.L_39:
        /*01c8*/ 	.byte	0x04, 0x10
        /*01ca*/ 	.short	(.L_41 - .L_40)
.L_40:
        /*01cc*/ 	.word	0x00000080
        /*01d0*/ 	.word	0x00000001
        /*01d4*/ 	.word	0x00000001


	//----- nvinfo : EIATTR_CRS_STACK_SIZE
	.align		4
.L_41:
        /*01d8*/ 	.byte	0x04, 0x1e
        /*01da*/ 	.short	(.L_43 - .L_42)
.L_42:
        /*01dc*/ 	.word	0x00000000


	//----- nvinfo : EIATTR_CBANK_PARAM_SIZE
	.align		4
.L_43:
        /*01e0*/ 	.byte	0x03, 0x19
        /*01e2*/ 	.short	0x0050


	//----- nvinfo : EIATTR_PARAM_CBANK
	.align		4
        /*01e4*/ 	.byte	0x04, 0x0a
        /*01e6*/ 	.short	(.L_45 - .L_44)
	.align		4
.L_44:
        /*01e8*/ 	.word	index@(.nv.constant0.gluon_wgmma)
        /*01ec*/ 	.short	0x0210
        /*01ee*/ 	.short	0x0050


	//----- nvinfo : EIATTR_SW_WAR
	.align		4
.L_45:
        /*01f0*/ 	.byte	0x04, 0x36
        /*01f2*/ 	.short	(.L_47 - .L_46)
.L_46:
        /*01f4*/ 	.word	0x00000008
.L_47:


//--------------------- .nv.callgraph             --------------------------
	.section	.nv.callgraph,"",@"SHT_CUDA_CALLGRAPH"
	.align	4
	.sectionentsize	8
	.align		4
        /*0000*/ 	.word	0x00000000
	.align		4
        /*0004*/ 	.word	0xffffffff
	.align		4
        /*0008*/ 	.word	0x00000000
	.align		4
        /*000c*/ 	.word	0xfffffffe
	.align		4
        /*0010*/ 	.word	0x00000000
	.align		4
        /*0014*/ 	.word	0xfffffffd
	.align		4
        /*0018*/ 	.word	0x00000000
	.align		4
        /*001c*/ 	.word	0xfffffffc


//--------------------- .text.gluon_wgmma         --------------------------
	.section	.text.gluon_wgmma,"ax",@progbits
	.align	128
        .global         gluon_wgmma
        .type           gluon_wgmma,@function
        .size           gluon_wgmma,(.L_x_52 - gluon_wgmma)
        .other          gluon_wgmma,@"STO_CUDA_ENTRY STV_DEFAULT"
gluon_wgmma:
.text.gluon_wgmma:
[----:B------:R-:W-:Y:S01]  /*0000*/  LDC R1, c[0x0][0x28] ;  /* 0x00000a00ff017b82 */ /* 0x000fe20000000800 */
[----:B------:R-:W1:Y:S07]  /*0010*/  S2R R0, SR_TID.X ;  /* 0x0000000000007919 */ /* 0x000e6e0000002100 */
[----:B------:R-:W2:Y:S01]  /*0020*/  S2UR UR4, SR_CgaCtaId ;  /* 0x00000000000479c3 */ /* 0x000ea20000008800 */
[----:B------:R-:W-:Y:S01]  /*0030*/  UMOV UR16, 0x400 ;  /* 0x0000040000107882 */ /* 0x000fe20000000000 */
[----:B------:R-:W-:Y:S01]  /*0040*/  ULDC UR6, c[0x0][0xc] ;  /* 0x0000030000067ab9 */ /* 0x000fe20000000800 */
[----:B------:R-:W-:Y:S01]  /*0050*/  ULDC.64 UR28, c[0x0][0x250] ;  /* 0x00009400001c7ab9 */ /* 0x000fe20000000a00 */
[----:B------:R-:W-:Y:S04]  /*0060*/  BSSY B0, `(.L_x_0) ;  /* 0x000001f000007945 */ /* 0x000fe80003800000 */
[----:B------:R-:W3:Y:S08]  /*0070*/  LDC R2, c[0x0][0x228] ;  /* 0x00008a00ff027b82 */ /* 0x000ef00000000800 */
[----:B------:R-:W4:Y:S08]  /*0080*/  LDC R8, c[0x0][0x230] ;  /* 0x00008c00ff087b82 */ /* 0x000f300000000800 */
[----:B------:R-:W-:Y:S01]  /*0090*/  S2UR UR30, SR_CTAID.Y ;  /* 0x00000000001e79c3 */ /* 0x000fe20000002600 */
[----:B--2---:R-:W-:-:S03]  /*00a0*/  ULEA UR16, UR4, UR16, 0x18 ;  /* 0x0000001004107291 */ /* 0x004fc6000f8ec03f */
[----:B------:R-:W-:Y:S01]  /*00b0*/  ULDC UR4, c[0x0][0x10] ;  /* 0x0000040000047ab9 */ /* 0x000fe20000000800 */
[----:B-1----:R-:W-:-:S03]  /*00c0*/  LOP3.LUT R6, R0, 0x7f, RZ, 0xc0, !PT ;  /* 0x0000007f00067812 */ /* 0x002fc600078ec0ff */
[----:B------:R-:W1:Y:S01]  /*00d0*/  S2UR UR5, SR_CTAID.Z ;  /* 0x00000000000579c3 */ /* 0x000e620000002700 */
[----:B---3--:R-:W-:Y:S01]  /*00e0*/  VIADD R2, R2, 0xffffffff ;  /* 0xffffffff02027836 */ /* 0x008fe20000000000 */
[C---:B------:R-:W-:Y:S02]  /*00f0*/  ISETP.GE.U32.AND P0, PT, R6.reuse, 0x20, PT ;  /* 0x000000200600780c */ /* 0x040fe40003f06070 */
[C---:B------:R-:W-:Y:S02]  /*0100*/  ISETP.NE.U32.AND P2, PT, R6.reuse, RZ, PT ;  /* 0x000000ff0600720c */ /* 0x040fe40003f45070 */
[----:B------:R-:W-:Y:S02]  /*0110*/  LEA R11, R6, UR16, 0x2 ;  /* 0x00000010060b7c11 */ /* 0x000fe4000f8e10ff */
[----:B------:R-:W2:Y:S01]  /*0120*/  S2UR UR31, SR_CTAID.X ;  /* 0x00000000001f79c3 */ /* 0x000ea20000002500 */
[----:B----4-:R-:W-:-:S06]  /*0130*/  VIADD R9, R8, 0xffffffff ;  /* 0xffffffff08097836 */ /* 0x010fcc0000000000 */
[----:B------:R3:W-:Y:S01]  /*0140*/  @!P0 STS [R11], RZ ;  /* 0x000000ff0b008388 */ /* 0x0007e20000000800 */
[----:B------:R-:W-:-:S03]  /*0150*/  NOP ;  /* 0x0000000000007918 */ /* 0x000fc60000000000 */
[----:B------:R3:W-:Y:S01]  /*0160*/  @!P2 STS [UR16+0x24], R2 ;  /* 0x00002402ff00a988 */ /* 0x0007e20008000810 */
[----:B-1----:R-:W-:-:S03]  /*0170*/  UIMAD UR4, UR5, UR4, UR30 ;  /* 0x00000004050472a4 */ /* 0x002fc6000f8e021e */
[----:B------:R3:W-:Y:S01]  /*0180*/  @!P2 STS [UR16+0x20], R9 ;  /* 0x00002009ff00a988 */ /* 0x0007e20008000810 */
[----:B--2---:R-:W-:-:S04]  /*0190*/  UIMAD UR4, UR4, UR6, UR31 ;  /* 0x00000006040472a4 */ /* 0x004fc8000f8e021f */
[----:B------:R-:W-:-:S03]  /*01a0*/  UIMAD UR5, UR4, 0x180, URZ ;  /* 0x00000180040578a4 */ /* 0x000fc6000f8e023f */
[----:B------:R-:W-:Y:S01]  /*01b0*/  UMOV UR4, URZ ;  /* 0x0000003f00047c82 */ /* 0x000fe20008000000 */
[----:B------:R-:W-:-:S04]  /*01c0*/  UIADD3 UR24, UP0, UR5, UR28, URZ ;  /* 0x0000001c05187290 */ /* 0x000fc8000ff1e03f */
[----:B------:R-:W-:Y:S01]  /*01d0*/  ULEA.HI.X.SX32 UR25, UR5, UR29, 0x1, UP0 ;  /* 0x0000001d05197291 */ /* 0x000fe200080f0e3f */
[----:B---3--:R-:W-:Y:S11]  /*01e0*/  @P2 BRA `(.L_x_1) ;  /* 0x0000000000182947 */ /* 0x008ff60003800000 */
[----:B------:R-:W1:Y:S01]  /*01f0*/  LDS R3, [UR16+0x8] ;  /* 0x00000810ff037984 */ /* 0x000e620008000800 */
[----:B------:R-:W2:Y:S01]  /*0200*/  LDC.64 R12, c[0x0][0x210] ;  /* 0x00008400ff0c7b82 */ /* 0x000ea20000000a00 */
[----:B------:R-:W-:Y:S02]  /*0210*/  IMAD.MOV.U32 R4, RZ, RZ, 0x70 ;  /* 0x00000070ff047424 */ /* 0x000fe400078e00ff */
[----:B--2---:R2:W-:Y:S03]  /*0220*/  STS.64 [UR16], R12 ;  /* 0x0000000cff007988 */ /* 0x0045e60008000a10 */
[----:B-1----:R-:W-:-:S05]  /*0230*/  LOP3.LUT R3, R3, 0x10, R4, 0xd8, !PT ;  /* 0x0000001003037812 */ /* 0x002fca00078ed804 */
[----:B------:R2:W-:Y:S02]  /*0240*/  STS [UR16+0x8], R3 ;  /* 0x00000803ff007988 */ /* 0x0005e40008000810 */
.L_x_1:
[----:B------:R-:W-:Y:S05]  /*0250*/  BSYNC B0 ;  /* 0x0000000000007941 */ /* 0x000fea0003800000 */
.L_x_0:
[----:B------:R-:W-:Y:S04]  /*0260*/  BSSY B0, `(.L_x_2) ;  /* 0x000000a000007945 */ /* 0x000fe80003800000 */
[----:B------:R-:W-:Y:S05]  /*0270*/  @P2 BRA `(.L_x_3) ;  /* 0x0000000000202947 */ /* 0x000fea0003800000 */
[----:B--2---:R-:W1:Y:S01]  /*0280*/  LDS R3, [UR16+0x34] ;  /* 0x00003410ff037984 */ /* 0x004e620008000800 */
[----:B------:R-:W-:Y:S02]  /*0290*/  IMAD.MOV.U32 R4, RZ, RZ, 0x3f000000 ;  /* 0x3f000000ff047424 */ /* 0x000fe400078e00ff */
[----:B------:R-:W-:Y:S01]  /*02a0*/  @!P2 IMAD.MOV.U32 R5, RZ, RZ, 0x3f ;  /* 0x0000003fff05a424 */ /* 0x000fe200078e00ff */
[----:B------:R-:W2:Y:S02]  /*02b0*/  @!P2 LDS R10, [UR16+0x38] ;  /* 0x00003810ff0aa984 */ /* 0x000ea40008000800 */
[----:B-1----:R-:W-:Y:S02]  /*02c0*/  LOP3.LUT R3, R3, 0xff000000, R4, 0xb8, !PT ;  /* 0xff00000003037812 */ /* 0x002fe400078eb804 */
[----:B--2---:R-:W-:-:S03]  /*02d0*/  @!P2 LOP3.LUT R4, R10, 0xff, R5, 0xb8, !PT ;  /* 0x000000ff0a04a812 */ /* 0x004fc600078eb805 */
[----:B------:R1:W-:Y:S04]  /*02e0*/  STS [UR16+0x34], R3 ;  /* 0x00003403ff007988 */ /* 0x0003e80008000810 */
[----:B------:R1:W-:Y:S02]  /*02f0*/  @!P2 STS [UR16+0x38], R4 ;  /* 0x00003804ff00a988 */ /* 0x0003e40008000810 */
.L_x_3:
[----:B------:R-:W-:Y:S05]  /*0300*/  BSYNC B0 ;  /* 0x0000000000007941 */ /* 0x000fea0003800000 */
.L_x_2:
[----:B------:R-:W-:Y:S04]  /*0310*/  BSSY B0, `(.L_x_4) ;  /* 0x000000e000007945 */ /* 0x000fe80003800000 */
[----:B------:R-:W-:Y:S05]  /*0320*/  @P2 BRA `(.L_x_5) ;  /* 0x0000000000302947 */ /* 0x000fea0003800000 */
[----:B-1----:R-:W1:Y:S01]  /*0330*/  LDS R4, [UR16+0x34] ;  /* 0x00003410ff047984 */ /* 0x002e620008000800 */
[----:B--2---:R-:W2:Y:S03]  /*0340*/  LDC.64 R12, c[0x0][0x238] ;  /* 0x00008e00ff0c7b82 */ /* 0x004ea60000000a00 */
[----:B------:R-:W3:Y:S01]  /*0350*/  LDS R3, [UR16+0x1c] ;  /* 0x00001c10ff037984 */ /* 0x000ee20008000800 */
[C---:B--2---:R-:W-:Y:S01]  /*0360*/  SHF.L.U64.HI R10, R12.reuse, 0x1, R13 ;  /* 0x000000010c0a7819 */ /* 0x044fe2000001020d */
[----:B------:R-:W-:-:S03]  /*0370*/  IMAD.SHL.U32 R5, R12, 0x2, RZ ;  /* 0x000000020c057824 */ /* 0x000fc600078e00ff */
[--C-:B------:R-:W-:Y:S02]  /*0380*/  SHF.R.U32.HI R12, RZ, 0x4, R10.reuse ;  /* 0x00000004ff0c7819 */ /* 0x100fe4000001160a */
[----:B------:R-:W-:-:S05]  /*0390*/  SHF.R.U64 R5, R5, 0x4, R10 ;  /* 0x0000000405057819 */ /* 0x000fca000000120a */
[----:B------:R4:W-:Y:S01]  /*03a0*/  STS [UR16+0xc], R5 ;  /* 0x00000c05ff007988 */ /* 0x0009e20008000810 */
[----:B-1----:R-:W-:Y:S02]  /*03b0*/  LOP3.LUT R4, R4, 0x7, RZ, 0xb8, !PT ;  /* 0x0000000704047812 */ /* 0x002fe400078eb8ff */
[----:B---3--:R-:W-:-:S03]  /*03c0*/  LOP3.LUT R3, R3, 0xf, R12, 0xb8, !PT ;  /* 0x0000000f03037812 */ /* 0x008fc600078eb80c */
[----:B------:R4:W-:Y:S04]  /*03d0*/  STS [UR16+0x34], R4 ;  /* 0x00003404ff007988 */ /* 0x0009e80008000810 */
[----:B------:R4:W-:Y:S02]  /*03e0*/  STS [UR16+0x1c], R3 ;  /* 0x00001c03ff007988 */ /* 0x0009e40008000810 */
.L_x_5:
[----:B------:R-:W-:Y:S05]  /*03f0*/  BSYNC B0 ;  /* 0x0000000000007941 */ /* 0x000fea0003800000 */
.L_x_4:
[----:B------:R-:W-:Y:S04]  /*0400*/  BSSY B1, `(.L_x_6) ;  /* 0x000001a000017945 */ /* 0x000fe80003800000 */
[----:B------:R-:W-:Y:S04]  /*0410*/  BSSY B0, `(.L_x_7) ;  /* 0x0000015000007945 */ /* 0x000fe80003800000 */
[----:B------:R-:W-:Y:S05]  /*0420*/  @P2 BRA `(.L_x_8) ;  /* 0x0000000000202947 */ /* 0x000fea0003800000 */
[----:B-12-4-:R-:W1:Y:S02]  /*0430*/  LDS R3, [UR16+0x34] ;  /* 0x00003410ff037984 */ /* 0x016e640008000800 */
[----:B-1----:R-:W-:-:S05]  /*0440*/  LOP3.LUT R3, R3, 0x38, RZ, 0xb8, !PT ;  /* 0x0000003803037812 */ /* 0x002fca00078eb8ff */
[----:B------:R1:W-:Y:S01]  /*0450*/  STS [UR16+0x34], R3 ;  /* 0x00003403ff007988 */ /* 0x0003e20008000810 */
[----:B------:R-:W-:Y:S05]  /*0460*/  @P2 BRA `(.L_x_9) ;  /* 0x0000000000202947 */ /* 0x000fea0003800000 */
[----:B-1----:R-:W1:Y:S01]  /*0470*/  LDS R3, [UR16+0x8] ;  /* 0x00000810ff037984 */ /* 0x002e620008000800 */
[----:B------:R-:W-:-:S05]  /*0480*/  IMAD.MOV.U32 R4, RZ, RZ, 0x780 ;  /* 0x00000780ff047424 */ /* 0x000fca00078e00ff */
[----:B-1----:R-:W-:-:S05]  /*0490*/  LOP3.LUT R3, R3, 0x300, R4, 0xd8, !PT ;  /* 0x0000030003037812 */ /* 0x002fca00078ed804 */
[----:B------:R3:W-:Y:S02]  /*04a0*/  STS [UR16+0x8], R3 ;  /* 0x00000803ff007988 */ /* 0x0007e40008000810 */
.L_x_8:
[----:B------:R-:W-:Y:S05]  /*04b0*/  @P2 BRA `(.L_x_10) ;  /* 0x0000000000282947 */ /* 0x000fea0003800000 */
[----:B-1234-:R-:W1:Y:S02]  /*04c0*/  LDS R3, [UR16+0x8] ;  /* 0x00000810ff037984 */ /* 0x01ee640008000800 */
[----:B-1----:R-:W-:-:S05]  /*04d0*/  LOP3.LUT R3, R3, 0x1800, RZ, 0xb8, !PT ;  /* 0x0000180003037812 */ /* 0x002fca00078eb8ff */
[----:B------:R2:W-:Y:S02]  /*04e0*/  STS [UR16+0x8], R3 ;  /* 0x00000803ff007988 */ /* 0x0005e40008000810 */
.L_x_9:
[----:B------:R-:W-:Y:S05]  /*04f0*/  @P2 BREAK B0 ;  /* 0x0000000000002942 */ /* 0x000fea0003800000 */
[----:B------:R-:W-:Y:S05]  /*0500*/  @P2 BRA `(.L_x_11) ;  /* 0x0000000000242947 */ /* 0x000fea0003800000 */
[----:B------:R-:W3:Y:S01]  /*0510*/  LDS R4, [UR16+0x8] ;  /* 0x00000810ff047984 */ /* 0x000ee20008000800 */
[----:B-12---:R-:W-:-:S05]  /*0520*/  IMAD.MOV.U32 R3, RZ, RZ, 0x6000 ;  /* 0x00006000ff037424 */ /* 0x006fca00078e00ff */
[----:B---3--:R-:W-:-:S04]  /*0530*/  LOP3.LUT R3, R4, 0x6000, R3, 0xd8, !PT ;  /* 0x0000600004037812 */ /* 0x008fc800078ed803 */
[----:B------:R-:W-:-:S05]  /*0540*/  LOP3.LUT R3, R3, 0x400000, RZ, 0xb8, !PT ;  /* 0x0040000003037812 */ /* 0x000fca00078eb8ff */
[----:B------:R5:W-:Y:S02]  /*0550*/  STS [UR16+0x8], R3 ;  /* 0x00000803ff007988 */ /* 0x000be40008000810 */
.L_x_10:
[----:B------:R-:W-:Y:S05]  /*0560*/  BSYNC B0 ;  /* 0x0000000000007941 */ /* 0x000fea0003800000 */
.L_x_7:
[----:B-12345:R-:W1:Y:S02]  /*0570*/  @!P2 LDS R3, [UR16+0x8] ;  /* 0x00000810ff03a984 */ /* 0x03ee640008000800 */
[----:B-1----:R-:W-:-:S05]  /*0580*/  @!P2 LOP3.LUT R3, R3, 0x8000, RZ, 0xb8, !PT ;  /* 0x000080000303a812 */ /* 0x002fca00078eb8ff */
[----:B------:R3:W-:Y:S02]  /*0590*/  @!P2 STS [UR16+0x8], R3 ;  /* 0x00000803ff00a988 */ /* 0x0007e40008000810 */
.L_x_11:
[----:B------:R-:W-:Y:S05]  /*05a0*/  BSYNC B1 ;  /* 0x0000000000017941 */ /* 0x000fea0003800000 */
.L_x_6:
[----:B------:R-:W-:Y:S05]  /*05b0*/  WARPSYNC.ALL ;  /* 0x0000000000007948 */ /* 0x000fea0003800000 */
[----:B------:R-:W-:Y:S05]  /*05c0*/  @P0 BRA `(.L_x_12) ;  /* 0x0000000000280947 */ /* 0x000fea0003800000 */
[----:B-123--:R-:W1:Y:S01]  /*05d0*/  S2R R3, SR_LANEID ;  /* 0x0000000000037919 */ /* 0x00ee620000000000 */
[----:B------:R-:W-:Y:S05]  /*05e0*/  WARPSYNC.ALL ;  /* 0x0000000000007948 */ /* 0x000fea0003800000 */
[----:B-1----:R-:W-:-:S05]  /*05f0*/  IMAD.SHL.U32 R3, R3, 0x4, RZ ;  /* 0x0000000403037824 */ /* 0x002fca00078e00ff */
[----:B------:R-:W1:Y:S01]  /*0600*/  LDS R7, [R3+UR16] ;  /* 0x0000001003077984 */ /* 0x000e620008000800 */
[----:B------:R-:W-:-:S05]  /*0610*/  IADD3 R4, P1, R3, UR24, RZ ;  /* 0x0000001803047c10 */ /* 0x000fca000ff3e0ff */
[----:B------:R-:W-:-:S05]  /*0620*/  IMAD.X R5, RZ, RZ, UR25, P1 ;  /* 0x00000019ff057e24 */ /* 0x000fca00088e06ff */
[----:B-1----:R4:W5:Y:S01]  /*0630*/  ATOMG.E.EXCH.STRONG.GPU PT, RZ, [R4], R7 ;  /* 0x0000000704ff73a8 */ /* 0x00296200041ee100 */
[----:B------:R-:W-:-:S04]  /*0640*/  DEPBAR {5,4,3,2,1,0} ;  /* 0x0000003f0000791a */ /* 0x000fc80000000000 */
[----:B------:R4:W-:Y:S01]  /*0650*/  UTMACCTL.IV [UR24] ;  /* 0x00000000180079b9 */ /* 0x0009e20008000000 */
[----:B------:R-:W-:Y:S01]  /*0660*/  NOP ;  /* 0x0000000000007918 */ /* 0x000fe20000000000 */
.L_x_12:
[----:B------:R-:W-:Y:S05]  /*0670*/  @P0 BRA `(.L_x_13) ;  /* 0x00000000000c0947 */ /* 0x000fea0003800000 */
[----:B------:R0:W-:Y:S01]  /*0680*/  UTMACMDFLUSH ;  /* 0x00000000000079b7 */ /* 0x0001e20000000000 */
[----:B------:R-:W-:Y:S05]  /*0690*/  @P0 BRA `(.L_x_13) ;  /* 0x0000000000040947 */ /* 0x000fea0003800000 */
[----:B------:R-:W-:-:S04]  /*06a0*/  DEPBAR.LE SB0, 0x0 ;  /* 0x000080000000791a */ /* 0x000fc80000000000 */
.L_x_13:
[----:B------:R-:W-:Y:S05]  /*06b0*/  WARPSYNC.ALL ;  /* 0x0000000000007948 */ /* 0x000fea0003800000 */
[----:B-----5:R-:W-:Y:S06]  /*06c0*/  BAR.SYNC.DEFER_BLOCKING 0x0 ;  /* 0x0000000000007b1d */ /* 0x020fec0000010000 */
[----:B------:R-:W-:Y:S02]  /*06d0*/  BSSY B1, `(.L_x_14) ;  /* 0x000000b000017945 */ /* 0x000fe40003800000 */
[----:B------:R-:W-:Y:S06]  /*06e0*/  BAR.SYNC.DEFER_BLOCKING 0x0 ;  /* 0x0000000000007b1d */ /* 0x000fec0000010000 */
[----:B------:R5:W-:Y:S01]  /*06f0*/  @!P0 STS [R11], RZ ;  /* 0x000000ff0b008388 */ /* 0x000be20000000800 */
[----:B------:R-:W-:Y:S01]  /*0700*/  NOP ;  /* 0x0000000000007918 */ /* 0x000fe20000000000 */
[----:B------:R-:W-:Y:S05]  /*0710*/  @P2 BRA `(.L_x_15) ;  /* 0x0000000000182947 */ /* 0x000fea0003800000 */
[----:B-123--:R-:W1:Y:S01]  /*0720*/  LDS R3, [UR16+0x8] ;  /* 0x00000810ff037984 */ /* 0x00ee620008000800 */
[----:B------:R-:W2:Y:S01]  /*0730*/  LDC.64 R12, c[0x0][0x218] ;  /* 0x00008600ff0c7b82 */ /* 0x000ea20000000a00 */
[----:B----4-:R-:W-:Y:S02]  /*0740*/  IMAD.MOV.U32 R4, RZ, RZ, 0x70 ;  /* 0x00000070ff047424 */ /* 0x010fe400078e00ff */
[----:B--2---:R2:W-:Y:S03]  /*0750*/  STS.64 [UR16], R12 ;  /* 0x0000000cff007988 */ /* 0x0045e60008000a10 */
[----:B-1----:R-:W-:-:S05]  /*0760*/  LOP3.LUT R3, R3, 0x10, R4, 0xd8, !PT ;  /* 0x0000001003037812 */ /* 0x002fca00078ed804 */
[----:B------:R2:W-:Y:S02]  /*0770*/  STS [UR16+0x8], R3 ;  /* 0x00000803ff007988 */ /* 0x0005e40008000810 */
.L_x_15:
[----:B----4-:R-:W-:Y:S05]  /*0780*/  BSYNC B1 ;  /* 0x0000000000017941 */ /* 0x010fea0003800000 */
.L_x_14:
[----:B------:R-:W-:Y:S04]  /*0790*/  BSSY B2, `(.L_x_16) ;  /* 0x000000f000027945 */ /* 0x000fe80003800000 */
[----:B------:R-:W-:Y:S04]  /*07a0*/  BSSY B1, `(.L_x_17) ;  /* 0x000000c000017945 */ /* 0x000fe80003800000 */
[----:B------:R-:W-:Y:S05]  /*07b0*/  @P2 BRA `(.L_x_18) ;  /* 0x0000000000282947 */ /* 0x000fea0003800000 */
[----:B-123--:R-:W1:Y:S01]  /*07c0*/  LDS R3, [UR16+0x34] ;  /* 0x00003410ff037984 */ /* 0x00ee620008000800 */
[----:B------:R-:W-:Y:S01]  /*07d0*/  IMAD.MOV.U32 R4, RZ, RZ, 0x3f000000 ;  /* 0x3f000000ff047424 */ /* 0x000fe200078e00ff */
[----:B------:R-:W-:Y:S05]  /*07e0*/  @P2 BREAK B1 ;  /* 0x0000000000012942 */ /* 0x000fea0003800000 */
[----:B-1----:R-:W-:-:S05]  /*07f0*/  LOP3.LUT R3, R3, 0xff000000, R4, 0xb8, !PT ;  /* 0xff00000003037812 */ /* 0x002fca00078eb804 */
[----:B------:R1:W-:Y:S01]  /*0800*/  STS [UR16+0x34], R3 ;  /* 0x00003403ff007988 */ /* 0x0003e20008000810 */
[----:B------:R-:W-:Y:S05]  /*0810*/  @P2 BRA `(.L_x_19) ;  /* 0x0000000000182947 */ /* 0x000fea0003800000 */
[----:B-1----:R-:W1:Y:S01]  /*0820*/  LDS R3, [UR16+0x38] ;  /* 0x00003810ff037984 */ /* 0x002e620008000800 */
[----:B------:R-:W-:-:S05]  /*0830*/  IMAD.MOV.U32 R4, RZ, RZ, 0x3f ;  /* 0x0000003fff047424 */ /* 0x000fca00078e00ff */
[----:B-1----:R-:W-:-:S05]  /*0840*/  LOP3.LUT R3, R3, 0xff, R4, 0xb8, !PT ;  /* 0x000000ff03037812 */ /* 0x002fca00078eb804 */
[----:B------:R4:W-:Y:S02]  /*0850*/  STS [UR16+0x38], R3 ;  /* 0x00003803ff007988 */ /* 0x0009e40008000810 */
.L_x_18:
[----:B------:R-:W-:Y:S05]  /*0860*/  BSYNC B1 ;  /* 0x0000000000017941 */ /* 0x000fea0003800000 */
.L_x_17:
[----:B------:R1:W-:Y:S02]  /*0870*/  @!P2 STS [UR16+0x20], R9 ;  /* 0x00002009ff00a988 */ /* 0x0003e40008000810 */
.L_x_19:
[----:B------:R-:W-:Y:S05]  /*0880*/  BSYNC B2 ;  /* 0x0000000000027941 */ /* 0x000fea0003800000 */
.L_x_16:
[----:B------:R-:W-:Y:S05]  /*0890*/  WARPSYNC.ALL ;  /* 0x0000000000007948 */ /* 0x000fea0003800000 */
[----:B-1234-:R-:W1:Y:S01]  /*08a0*/  LDC R3, c[0x0][0x22c] ;  /* 0x00008b00ff037b82 */ /* 0x01ee620000000800 */
[----:B------:R-:W-:Y:S01]  /*08b0*/  BSSY B2, `(.L_x_20) ;  /* 0x0000010000027945 */ /* 0x000fe20003800000 */
[----:B-1----:R-:W-:-:S05]  /*08c0*/  VIADD R3, R3, 0xffffffff ;  /* 0xffffffff03037836 */ /* 0x002fca0000000000 */
[----:B------:R1:W-:Y:S01]  /*08d0*/  @!P2 STS [UR16+0x24], R3 ;  /* 0x00002403ff00a988 */ /* 0x0003e20008000810 */
[----:B------:R-:W-:Y:S05]  /*08e0*/  @P2 BRA `(.L_x_21) ;  /* 0x0000000000302947 */ /* 0x000fea0003800000 */
[----:B------:R-:W2:Y:S01]  /*08f0*/  LDS R5, [UR16+0x34] ;  /* 0x00003410ff057984 */ /* 0x000ea20008000800 */
[----:B------:R-:W3:Y:S03]  /*0900*/  LDC.64 R12, c[0x0][0x240] ;  /* 0x00009000ff0c7b82 */ /* 0x000ee60000000a00 */
[----:B------:R-:W4:Y:S01]  /*0910*/  LDS R4, [UR16+0x1c] ;  /* 0x00001c10ff047984 */ /* 0x000f220008000800 */
[C---:B---3--:R-:W-:Y:S01]  /*0920*/  SHF.L.U64.HI R10, R12.reuse, 0x1, R13 ;  /* 0x000000010c0a7819 */ /* 0x048fe2000001020d */
[----:B------:R-:W-:-:S03]  /*0930*/  IMAD.SHL.U32 R7, R12, 0x2, RZ ;  /* 0x000000020c077824 */ /* 0x000fc600078e00ff */
[--C-:B------:R-:W-:Y:S02]  /*0940*/  SHF.R.U32.HI R9, RZ, 0x4, R10.reuse ;  /* 0x00000004ff097819 */ /* 0x100fe4000001160a */
[----:B------:R-:W-:-:S05]  /*0950*/  SHF.R.U64 R7, R7, 0x4, R10 ;  /* 0x0000000407077819 */ /* 0x000fca000000120a */
[----:B------:R3:W-:Y:S01]  /*0960*/  STS [UR16+0xc], R7 ;  /* 0x00000c07ff007988 */ /* 0x0007e20008000810 */
[----:B--2---:R-:W-:Y:S02]  /*0970*/  LOP3.LUT R5, R5, 0x7, RZ, 0xb8, !PT ;  /* 0x0000000705057812 */ /* 0x004fe400078eb8ff */
[----:B----4-:R-:W-:-:S03]  /*0980*/  LOP3.LUT R4, R4, 0xf, R9, 0xb8, !PT ;  /* 0x0000000f04047812 */ /* 0x010fc600078eb809 */
[----:B------:R3:W-:Y:S04]  /*0990*/  STS [UR16+0x34], R5 ;  /* 0x00003405ff007988 */ /* 0x0007e80008000810 */
[----:B------:R3:W-:Y:S02]  /*09a0*/  STS [UR16+0x1c], R4 ;  /* 0x00001c04ff007988 */ /* 0x0007e40008000810 */
.L_x_21:
[----:B------:R-:W-:Y:S05]  /*09b0*/  BSYNC B2 ;  /* 0x0000000000027941 */ /* 0x000fea0003800000 */
.L_x_20:
[----:B------:R-:W-:Y:S04]  /*09c0*/  BSSY B3, `(.L_x_22) ;  /* 0x000001a000037945 */ /* 0x000fe80003800000 */
[----:B------:R-:W-:Y:S04]  /*09d0*/  BSSY B2, `(.L_x_23) ;  /* 0x0000015000027945 */ /* 0x000fe80003800000 */
[----:B------:R-:W-:Y:S05]  /*09e0*/  @P2 BRA `(.L_x_24) ;  /* 0x0000000000202947 */ /* 0x000fea0003800000 */
[----:B---3--:R-:W2:Y:S02]  /*09f0*/  LDS R4, [UR16+0x34] ;  /* 0x00003410ff047984 */ /* 0x008ea40008000800 */
[----:B--2---:R-:W-:-:S05]  /*0a00*/  LOP3.LUT R4, R4, 0x38, RZ, 0xb8, !PT ;  /* 0x0000003804047812 */ /* 0x004fca00078eb8ff */
[----:B------:R2:W-:Y:S01]  /*0a10*/  STS [UR16+0x34], R4 ;  /* 0x00003404ff007988 */ /* 0x0005e20008000810 */
[----:B------:R-:W-:Y:S05]  /*0a20*/  @P2 BRA `(.L_x_25) ;  /* 0x0000000000202947 */ /* 0x000fea0003800000 */
[----:B--2---:R-:W2:Y:S01]  /*0a30*/  LDS R4, [UR16+0x8] ;  /* 0x00000810ff047984 */ /* 0x004ea20008000800 */
[----:B------:R-:W-:-:S05]  /*0a40*/  IMAD.MOV.U32 R5, RZ, RZ, 0x780 ;  /* 0x00000780ff057424 */ /* 0x000fca00078e00ff */
[----:B--2---:R-:W-:-:S05]  /*0a50*/  LOP3.LUT R4, R4, 0x300, R5, 0xd8, !PT ;  /* 0x0000030004047812 */ /* 0x004fca00078ed805 */
[----:B------:R2:W-:Y:S02]  /*0a60*/  STS [UR16+0x8], R4 ;  /* 0x00000804ff007988 */ /* 0x0005e40008000810 */
.L_x_24:
[----:B------:R-:W-:Y:S05]  /*0a70*/  @P2 BRA `(.L_x_26) ;  /* 0x0000000000282947 */ /* 0x000fea0003800000 */
[----:B--23--:R-:W2:Y:S02]  /*0a80*/  LDS R4, [UR16+0x8] ;  /* 0x00000810ff047984 */ /* 0x00cea40008000800 */
[----:B--2---:R-:W-:-:S05]  /*0a90*/  LOP3.LUT R4, R4, 0x1800, RZ, 0xb8, !PT ;  /* 0x0000180004047812 */ /* 0x004fca00078eb8ff */
[----:B------:R3:W-:Y:S02]  /*0aa0*/  STS [UR16+0x8], R4 ;  /* 0x00000804ff007988 */ /* 0x0007e40008000810 */
.L_x_25:
[----:B------:R-:W-:Y:S05]  /*0ab0*/  @P2 BREAK B2 ;  /* 0x0000000000022942 */ /* 0x000fea0003800000 */
[----:B------:R-:W-:Y:S05]  /*0ac0*/  @P2 BRA `(.L_x_27) ;  /* 0x0000000000242947 */ /* 0x000fea0003800000 */
[----:B--23--:R-:W2:Y:S01]  /*0ad0*/  LDS R4, [UR16+0x8] ;  /* 0x00000810ff047984 */ /* 0x00cea20008000800 */
[----:B------:R-:W-:-:S05]  /*0ae0*/  IMAD.MOV.U32 R5, RZ, RZ, 0x6000 ;  /* 0x00006000ff057424 */ /* 0x000fca00078e00ff */
[----:B--2---:R-:W-:-:S04]  /*0af0*/  LOP3.LUT R4, R4, 0x6000, R5, 0xd8, !PT ;  /* 0x0000600004047812 */ /* 0x004fc800078ed805 */
[----:B------:R-:W-:-:S05]  /*0b00*/  LOP3.LUT R4, R4, 0x400000, RZ, 0xb8, !PT ;  /* 0x0040000004047812 */ /* 0x000fca00078eb8ff */
[----:B------:R4:W-:Y:S02]  /*0b10*/  STS [UR16+0x8], R4 ;  /* 0x00000804ff007988 */ /* 0x0009e40008000810 */
.L_x_26:
[----:B------:R-:W-:Y:S05]  /*0b20*/  BSYNC B2 ;  /* 0x0000000000027941 */ /* 0x000fea0003800000 */
.L_x_23:
[----:B--234-:R-:W2:Y:S02]  /*0b30*/  @!P2 LDS R4, [UR16+0x8] ;  /* 0x00000810ff04a984 */ /* 0x01cea40008000800 */
[----:B--2---:R-:W-:-:S05]  /*0b40*/  @!P2 LOP3.LUT R4, R4, 0x8000, RZ, 0xb8, !PT ;  /* 0x000080000404a812 */ /* 0x004fca00078eb8ff */
[----:B------:R4:W-:Y:S02]  /*0b50*/  @!P2 STS [UR16+0x8], R4 ;  /* 0x00000804ff00a988 */ /* 0x0009e40008000810 */
.L_x_27:
[----:B------:R-:W-:Y:S05]  /*0b60*/  BSYNC B3 ;  /* 0x0000000000037941 */ /* 0x000fea0003800000 */
.L_x_22:
[----:B------:R-:W-:Y:S05]  /*0b70*/  WARPSYNC.ALL ;  /* 0x0000000000007948 */ /* 0x000fea0003800000 */
[----:B------:R-:W-:-:S04]  /*0b80*/  UIADD3 UR27, UR5, 0x80, URZ ;  /* 0x00000080051b7890 */ /* 0x000fc8000fffe03f */
[----:B------:R-:W-:-:S04]  /*0b90*/  UIADD3 UR26, UP0, UR27, UR28, URZ ;  /* 0x0000001c1b1a7290 */ /* 0x000fc8000ff1e03f */
[----:B------:R-:W-:Y:S01]  /*0ba0*/  ULEA.HI.X.SX32 UR27, UR27, UR29, 0x1, UP0 ;  /* 0x0000001d1b1b7291 */ /* 0x000fe200080f0e3f */
[----:B------:R-:W-:Y:S11]  /*0bb0*/  @P0 BRA `(.L_x_28) ;  /* 0x0000000000280947 */ /* 0x000ff60003800000 */
[----:B--234-:R-:W2:Y:S01]  /*0bc0*/  S2R R4, SR_LANEID ;  /* 0x0000000000047919 */ /* 0x01cea20000000000 */
[----:B------:R-:W-:Y:S05]  /*0bd0*/  WARPSYNC.ALL ;  /* 0x0000000000007948 */ /* 0x000fea0003800000 */
[----:B--2---:R-:W-:-:S05]  /*0be0*/  IMAD.SHL.U32 R9, R4, 0x4, RZ ;  /* 0x0000000404097824 */ /* 0x004fca00078e00ff */
[----:B------:R-:W2:Y:S01]  /*0bf0*/  LDS R7, [R9+UR16] ;  /* 0x0000001009077984 */ /* 0x000ea20008000800 */
[----:B------:R-:W-:-:S05]  /*0c00*/  IADD3 R4, P1, R9, UR26, RZ ;  /* 0x0000001a09047c10 */ /* 0x000fca000ff3e0ff */
[----:B------:R-:W-:-:S05]  /*0c10*/  IMAD.X R5, RZ, RZ, UR27, P1 ;  /* 0x0000001bff057e24 */ /* 0x000fca00088e06ff */
[----:B--2---:R2:W3:Y:S01]  /*0c20*/  ATOMG.E.EXCH.STRONG.GPU PT, RZ, [R4], R7 ;  /* 0x0000000704ff73a8 */ /* 0x0044e200041ee100 */
[----:B------:R-:W-:-:S04]  /*0c30*/  DEPBAR {5,4,3,2,1,0} ;  /* 0x0000003f0000791a */ /* 0x000fc80000000000 */
[----:B------:R2:W-:Y:S01]  /*0c40*/  UTMACCTL.IV [UR26] ;  /* 0x000000001a0079b9 */ /* 0x0005e20008000000 */
[----:B------:R-:W-:Y:S01]  /*0c50*/  NOP ;  /* 0x0000000000007918 */ /* 0x000fe20000000000 */
.L_x_28:
[----:B------:R-:W-:Y:S05]  /*0c60*/  @P0 BRA `(.L_x_29) ;  /* 0x00000000000c0947 */ /* 0x000fea0003800000 */
[----:B------:R0:W-:Y:S01]  /*0c70*/  UTMACMDFLUSH ;  /* 0x00000000000079b7 */ /* 0x0001e20000000000 */
[----:B------:R-:W-:Y:S05]  /*0c80*/  @P0 BRA `(.L_x_29) ;  /* 0x0000000000040947 */ /* 0x000fea0003800000 */
[----:B------:R-:W-:-:S04]  /*0c90*/  DEPBAR.LE SB0, 0x0 ;  /* 0x000080000000791a */ /* 0x000fc80000000000 */
.L_x_29:
[----:B------:R-:W-:Y:S05]  /*0ca0*/  WARPSYNC.ALL ;  /* 0x0000000000007948 */ /* 0x000fea0003800000 */
[----:B---3--:R-:W-:Y:S06]  /*0cb0*/  BAR.SYNC.DEFER_BLOCKING 0x0 ;  /* 0x0000000000007b1d */ /* 0x008fec0000010000 */
[----:B------:R-:W-:Y:S02]  /*0cc0*/  BSSY B3, `(.L_x_30) ;  /* 0x000000b000037945 */ /* 0x000fe40003800000 */
[----:B------:R-:W-:Y:S06]  /*0cd0*/  BAR.SYNC.DEFER_BLOCKING 0x0 ;  /* 0x0000000000007b1d */ /* 0x000fec0000010000 */
[----:B------:R3:W-:Y:S01]  /*0ce0*/  @!P0 STS [R11], RZ ;  /* 0x000000ff0b008388 */ /* 0x0007e20000000800 */
[----:B------:R-:W-:Y:S01]  /*0cf0*/  NOP ;  /* 0x0000000000007918 */ /* 0x000fe20000000000 */
[----:B------:R-:W-:Y:S05]  /*0d00*/  @P2 BRA `(.L_x_31) ;  /* 0x0000000000182947 */ /* 0x000fea0003800000 */
[----:B--2-4-:R-:W2:Y:S01]  /*0d10*/  LDS R4, [UR16+0x8] ;  /* 0x00000810ff047984 */ /* 0x014ea20008000800 */
[----:B---3-5:R-:W3:Y:S01]  /*0d20*/  LDC.64 R10, c[0x0][0x220] ;  /* 0x00008800ff0a7b82 */ /* 0x028ee20000000a00 */
[----:B------:R-:W-:Y:S02]  /*0d30*/  IMAD.MOV.U32 R5, RZ, RZ, 0x70 ;  /* 0x00000070ff057424 */ /* 0x000fe400078e00ff */
[----:B---3--:R3:W-:Y:S03]  /*0d40*/  STS.64 [UR16], R10 ;  /* 0x0000000aff007988 */ /* 0x0087e60008000a10 */
[----:B--2---:R-:W-:-:S05]  /*0d50*/  LOP3.LUT R4, R4, 0x10, R5, 0xd8, !PT ;  /* 0x0000001004047812 */ /* 0x004fca00078ed805 */
[----:B------:R3:W-:Y:S02]  /*0d60*/  STS [UR16+0x8], R4 ;  /* 0x00000804ff007988 */ /* 0x0007e40008000810 */
.L_x_31:
[----:B--2---:R-:W-:Y:S05]  /*0d70*/  BSYNC B3 ;  /* 0x0000000000037941 */ /* 0x004fea0003800000 */
.L_x_30:
[----:B------:R-:W-:Y:S04]  /*0d80*/  BSSY B4, `(.L_x_32) ;  /* 0x0000011000047945 */ /* 0x000fe80003800000 */
[----:B------:R-:W-:Y:S04]  /*0d90*/  BSSY B3, `(.L_x_33) ;  /* 0x000000e000037945 */ /* 0x000fe80003800000 */
[----:B------:R-:W-:Y:S05]  /*0da0*/  @P2 BRA `(.L_x_34) ;  /* 0x0000000000242947 */ /* 0x000fea0003800000 */
[----:B---34-:R-:W2:Y:S01]  /*0db0*/  LDS R4, [UR16+0x34] ;  /* 0x00003410ff047984 */ /* 0x018ea20008000800 */
[----:B------:R-:W-:-:S05]  /*0dc0*/  IMAD.MOV.U32 R5, RZ, RZ, 0x3f000000 ;  /* 0x3f000000ff057424 */ /* 0x000fca00078e00ff */
[----:B--2---:R-:W-:-:S05]  /*0dd0*/  LOP3.LUT R4, R4, 0xff000000, R5, 0xb8, !PT ;  /* 0xff00000004047812 */ /* 0x004fca00078eb805 */
[----:B------:R2:W-:Y:S01]  /*0de0*/  STS [UR16+0x34], R4 ;  /* 0x00003404ff007988 */ /* 0x0005e20008000810 */
[----:B------:R-:W-:Y:S05]  /*0df0*/  @P2 BRA `(.L_x_35) ;  /* 0x00000000001c2947 */ /* 0x000fea0003800000 */
[----:B--2---:R-:W2:Y:S01]  /*0e00*/  LDS R4, [UR16+0x38] ;  /* 0x00003810ff047984 */ /* 0x004ea20008000800 */
[----:B------:R-:W-:-:S05]  /*0e10*/  IMAD.MOV.U32 R5, RZ, RZ, 0x3f ;  /* 0x0000003fff057424 */ /* 0x000fca00078e00ff */
[----:B--2---:R-:W-:-:S05]  /*0e20*/  LOP3.LUT R4, R4, 0xff, R5, 0xb8, !PT ;  /* 0x000000ff04047812 */ /* 0x004fca00078eb805 */
[----:B------:R2:W-:Y:S02]  /*0e30*/  STS [UR16+0x38], R4 ;  /* 0x00003804ff007988 */ /* 0x0005e40008000810 */
.L_x_34:
[----:B------:R-:W-:Y:S05]  /*0e40*/  @P2 BREAK B3 ;  /* 0x0000000000032942 */ /* 0x000fea0003800000 */
[----:B------:R-:W-:Y:S05]  /*0e50*/  @P2 BRA `(.L_x_36) ;  /* 0x00000000000c2947 */ /* 0x000fea0003800000 */
[----:B------:R1:W-:Y:S02]  /*0e60*/  STS [UR16+0x20], R3 ;  /* 0x00002003ff007988 */ /* 0x0003e40008000810 */
.L_x_35:
[----:B------:R-:W-:Y:S05]  /*0e70*/  BSYNC B3 ;  /* 0x0000000000037941 */ /* 0x000fea0003800000 */
.L_x_33:
[----:B------:R1:W-:Y:S02]  /*0e80*/  @!P2 STS [UR16+0x24], R2 ;  /* 0x00002402ff00a988 */ /* 0x0003e40008000810 */
.L_x_36:
[----:B------:R-:W-:Y:S05]  /*0e90*/  BSYNC B4 ;  /* 0x0000000000047941 */ /* 0x000fea0003800000 */
.L_x_32:
[----:B------:R-:W-:Y:S05]  /*0ea0*/  WARPSYNC.ALL ;  /* 0x0000000000007948 */ /* 0x000fea0003800000 */
[----:B------:R-:W-:Y:S04]  /*0eb0*/  BSSY B4, `(.L_x_37) ;  /* 0x000000e000047945 */ /* 0x000fe80003800000 */
[----:B------:R-:W-:Y:S05]  /*0ec0*/  @P2 BRA `(.L_x_38) ;  /* 0x0000000000302947 */ /* 0x000fea0003800000 */
[----:B-1----:R-:W1:Y:S01]  /*0ed0*/  LDS R3, [UR16+0x34] ;  /* 0x00003410ff037984 */ /* 0x002e620008000800 */
[----:B--234-:R-:W2:Y:S03]  /*0ee0*/  LDC.64 R4, c[0x0][0x248] ;  /* 0x00009200ff047b82 */ /* 0x01cea60000000a00 */
        /* <DEDUP_REMOVED lines=10> */
.L_x_38:
[----:B------:R-:W-:Y:S05]  /*0f90*/  BSYNC B4 ;  /* 0x0000000000047941 */ /* 0x000fea0003800000 */
.L_x_37:
[----:B------:R-:W-:Y:S04]  /*0fa0*/  BSSY B4, `(.L_x_39) ;  /* 0x000001a000047945 */ /* 0x000fe80003800000 */
[----:B------:R-:W-:Y:S04]  /*0fb0*/  BSSY B5, `(.L_x_40) ;  /* 0x0000015000057945 */ /* 0x000fe80003800000 */
[----:B------:R-:W-:Y:S05]  /*0fc0*/  @P2 BRA `(.L_x_41) ;  /* 0x0000000000202947 */ /* 0x000fea0003800000 */
[----:B-12---:R-:W1:Y:S02]  /*0fd0*/  LDS R2, [UR16+0x34] ;  /* 0x00003410ff027984 */ /* 0x006e640008000800 */
[----:B-1----:R-:W-:-:S05]  /*0fe0*/  LOP3.LUT R2, R2, 0x38, RZ, 0xb8, !PT ;  /* 0x0000003802027812 */ /* 0x002fca00078eb8ff */
[----:B------:R1:W-:Y:S01]  /*0ff0*/  STS [UR16+0x34], R2 ;  /* 0x00003402ff007988 */ /* 0x0003e20008000810 */
[----:B------:R-:W-:Y:S05]  /*1000*/  @P2 BRA `(.L_x_42) ;  /* 0x0000000000202947 */ /* 0x000fea0003800000 */
[----:B-1----:R-:W1:Y:S01]  /*1010*/  LDS R2, [UR16+0x8] ;  /* 0x00000810ff027984 */ /* 0x002e620008000800 */
[----:B------:R-:W-:-:S05]  /*1020*/  IMAD.MOV.U32 R3, RZ, RZ, 0x780 ;  /* 0x00000780ff037424 */ /* 0x000fca00078e00ff */
[----:B-1----:R-:W-:-:S05]  /*1030*/  LOP3.LUT R2, R2, 0x300, R3, 0xd8, !PT ;  /* 0x0000030002027812 */ /* 0x002fca00078ed803 */
[----:B------:R1:W-:Y:S02]  /*1040*/  STS [UR16+0x8], R2 ;  /* 0x00000802ff007988 */ /* 0x0003e40008000810 */
.L_x_41:
[----:B------:R-:W-:Y:S05]  /*1050*/  @P2 BRA `(.L_x_43) ;  /* 0x0000000000282947 */ /* 0x000fea0003800000 */
[----:B-12---:R-:W1:Y:S02]  /*1060*/  LDS R2, [UR16+0x8] ;  /* 0x00000810ff027984 */ /* 0x006e640008000800 */
[----:B-1----:R-:W-:-:S05]  /*1070*/  LOP3.LUT R2, R2, 0x1800, RZ, 0xb8, !PT ;  /* 0x0000180002027812 */ /* 0x002fca00078eb8ff */
[----:B------:R2:W-:Y:S02]  /*1080*/  STS [UR16+0x8], R2 ;  /* 0x00000802ff007988 */ /* 0x0005e40008000810 */
.L_x_42:
[----:B------:R-:W-:Y:S05]  /*1090*/  @P2 BREAK B5 ;  /* 0x0000000000052942 */ /* 0x000fea0003800000 */
[----:B------:R-:W-:Y:S05]  /*10a0*/  @P2 BRA `(.L_x_44) ;  /* 0x0000000000242947 */ /* 0x000fea0003800000 */
[----:B-12---:R-:W1:Y:S01]  /*10b0*/  LDS R2, [UR16+0x8] ;  /* 0x00000810ff027984 */ /* 0x006e620008000800 */
[----:B------:R-:W-:-:S05]  /*10c0*/  IMAD.MOV.U32 R3, RZ, RZ, 0x6000 ;  /* 0x00006000ff037424 */ /* 0x000fca00078e00ff */
[----:B-1----:R-:W-:-:S04]  /*10d0*/  LOP3.LUT R2, R2, 0x6000, R3, 0xd8, !PT ;  /* 0x0000600002027812 */ /* 0x002fc800078ed803 */
[----:B------:R-:W-:-:S05]  /*10e0*/  LOP3.LUT R2, R2, 0x400000, RZ, 0xb8, !PT ;  /* 0x0040000002027812 */ /* 0x000fca00078eb8ff */
[----:B------:R1:W-:Y:S02]  /*10f0*/  STS [UR16+0x8], R2 ;  /* 0x00000802ff007988 */ /* 0x0003e40008000810 */
.L_x_43:
[----:B------:R-:W-:Y:S05]  /*1100*/  BSYNC B5 ;  /* 0x0000000000057941 */ /* 0x000fea0003800000 */
.L_x_40:
[----:B-12---:R-:W1:Y:S02]  /*1110*/  @!P2 LDS R2, [UR16+0x8] ;  /* 0x00000810ff02a984 */ /* 0x006e640008000800 */
[----:B-1----:R-:W-:-:S05]  /*1120*/  @!P2 LOP3.LUT R2, R2, 0x8000, RZ, 0xb8, !PT ;  /* 0x000080000202a812 */ /* 0x002fca00078eb8ff */
[----:B------:R1:W-:Y:S02]  /*1130*/  @!P2 STS [UR16+0x8], R2 ;  /* 0x00000802ff00a988 */ /* 0x0003e40008000810 */
.L_x_44:
[----:B------:R-:W-:Y:S05]  /*1140*/  BSYNC B4 ;  /* 0x0000000000047941 */ /* 0x000fea0003800000 */
.L_x_39:
[----:B------:R-:W-:Y:S05]  /*1150*/  WARPSYNC.ALL ;  /* 0x0000000000007948 */ /* 0x000fea0003800000 */
[----:B------:R-:W-:Y:S01]  /*1160*/  UIADD3 UR5, UR5, 0x100, URZ ;  /* 0x0000010005057890 */ /* 0x000fe2000fffe03f */
[----:B------:R-:W-:Y:S02]  /*1170*/  ISETP.GE.AND P1, PT, R8, 0x1, PT ;  /* 0x000000010800780c */ /* 0x000fe40003f26270 */
[----:B------:R-:W-:Y:S02]  /*1180*/  CS2R R24, SRZ ;  /* 0x0000000000187805 */ /* 0x000fe4000001ff00 */
[----:B------:R-:W-:Y:S01]  /*1190*/  CS2R R26, SRZ ;  /* 0x00000000001a7805 */ /* 0x000fe2000001ff00 */
[----:B------:R-:W-:Y:S01]  /*11a0*/  UIADD3 UR28, UP0, UR5, UR28, URZ ;  /* 0x0000001c051c7290 */ /* 0x000fe2000ff1e03f */
[----:B------:R-:W-:-:S02]  /*11b0*/  CS2R R28, SRZ ;  /* 0x00000000001c7805 */ /* 0x000fc4000001ff00 */
[----:B------:R-:W-:Y:S02]  /*11c0*/  CS2R R30, SRZ ;  /* 0x00000000001e7805 */ /* 0x000fe4000001ff00 */
[----:B------:R-:W-:Y:S01]  /*11d0*/  CS2R R32, SRZ ;  /* 0x0000000000207805 */ /* 0x000fe2000001ff00 */
[----:B------:R-:W-:Y:S01]  /*11e0*/  ULEA.HI.X.SX32 UR29, UR5, UR29, 0x1, UP0 ;  /* 0x0000001d051d7291 */ /* 0x000fe200080f0e3f */
[----:B------:R-:W-:Y:S01]  /*11f0*/  IMAD.MOV.U32 R34, RZ, RZ, RZ ;  /* 0x000000ffff227224 */ /* 0x000fe200078e00ff */
[----:B------:R-:W-:Y:S10]  /*1200*/  @P0 BRA `(.L_x_45) ;  /* 0x0000000000280947 */ /* 0x000ff40003800000 */
[----:B-12---:R-:W3:Y:S01]  /*1210*/  S2R R2, SR_LANEID ;  /* 0x0000000000027919 */ /* 0x006ee20000000000 */
[----:B------:R-:W-:Y:S05]  /*1220*/  WARPSYNC.ALL ;  /* 0x0000000000007948 */ /* 0x000fea0003800000 */
[----:B---34-:R-:W-:-:S05]  /*1230*/  IMAD.SHL.U32 R4, R2, 0x4, RZ ;  /* 0x0000000402047824 */ /* 0x018fca00078e00ff */
[----:B------:R-:W1:Y:S01]  /*1240*/  LDS R5, [R4+UR16] ;  /* 0x0000001004057984 */ /* 0x000e620008000800 */
[----:B------:R-:W-:-:S05]  /*1250*/  IADD3 R2, P3, R4, UR28, RZ ;  /* 0x0000001c04027c10 */ /* 0x000fca000ff7e0ff */
[----:B------:R-:W-:-:S05]  /*1260*/  IMAD.X R3, RZ, RZ, UR29, P3 ;  /* 0x0000001dff037e24 */ /* 0x000fca00098e06ff */
[----:B-1----:R1:W2:Y:S01]  /*1270*/  ATOMG.E.EXCH.STRONG.GPU PT, RZ, [R2], R5 ;  /* 0x0000000502ff73a8 */ /* 0x0022a200041ee100 */
[----:B------:R-:W-:-:S04]  /*1280*/  DEPBAR {5,4,3,2,1,0} ;  /* 0x0000003f0000791a */ /* 0x000fc80000000000 */
[----:B------:R1:W-:Y:S01]  /*1290*/  UTMACCTL.IV [UR28] ;  /* 0x000000001c0079b9 */ /* 0x0003e20008000000 */
[----:B------:R-:W-:Y:S01]  /*12a0*/  NOP ;  /* 0x0000000000007918 */ /* 0x000fe20000000000 */
.L_x_45:
[----:B------:R-:W-:Y:S05]  /*12b0*/  @P0 BRA `(.L_x_46) ;  /* 0x00000000000c0947 */ /* 0x000fea0003800000 */
[----:B------:R0:W-:Y:S01]  /*12c0*/  UTMACMDFLUSH ;  /* 0x00000000000079b7 */ /* 0x0001e20000000000 */
[----:B------:R-:W-:Y:S05]  /*12d0*/  @P0 BRA `(.L_x_46) ;  /* 0x0000000000040947 */ /* 0x000fea0003800000 */
[----:B------:R-:W-:-:S04]  /*12e0*/  DEPBAR.LE SB0, 0x0 ;  /* 0x000080000000791a */ /* 0x000fc80000000000 */
.L_x_46:
[----:B------:R-:W-:Y:S05]  /*12f0*/  WARPSYNC.ALL ;  /* 0x0000000000007948 */ /* 0x000fea0003800000 */
[----:B--2---:R-:W-:Y:S01]  /*1300*/  BAR.SYNC.DEFER_BLOCKING 0x0 ;  /* 0x0000000000007b1d */ /* 0x004fe20000010000 */
[----:B------:R-:W-:Y:S01]  /*1310*/  USHF.L.U32 UR15, UR30, 0x6, URZ ;  /* 0x000000061e0f7899 */ /* 0x000fe2000800063f */
[----:B------:R-:W-:Y:S01]  /*1320*/  IMAD.MOV.U32 R35, RZ, RZ, RZ ;  /* 0x000000ffff237224 */ /* 0x000fe200078e00ff */
[----:B------:R-:W-:Y:S02]  /*1330*/  CS2R R36, SRZ ;  /* 0x0000000000247805 */ /* 0x000fe4000001ff00 */
[----:B------:R-:W-:-:S02]  /*1340*/  CS2R R38, SRZ ;  /* 0x0000000000267805 */ /* 0x000fc4000001ff00 */
[----:B------:R-:W-:Y:S01]  /*1350*/  CS2R R40, SRZ ;  /* 0x0000000000287805 */ /* 0x000fe2000001ff00 */
[----:B------:R-:W-:Y:S01]  /*1360*/  VOTEU.ALL UP0, P2 ;  /* 0x00000000003f7886 */ /* 0x000fe20001000000 */
[----:B------:R-:W-:Y:S01]  /*1370*/  UMOV UR6, 0x1 ;  /* 0x0000000100067882 */ /* 0x000fe20000000000 */
[----:B------:R-:W-:Y:S01]  /*1380*/  VOTEU.ALL UP1, P2 ;  /* 0x00000000003f7886 */ /* 0x000fe20001020000 */
[----:B------:R-:W-:Y:S01]  /*1390*/  VOTEU.ALL UP2, P2 ;  /* 0x00000000003f7886 */ /* 0x000fe20001040000 */
[----:B------:R-:W-:Y:S01]  /*13a0*/  VOTEU.ALL UP3, P2 ;  /* 0x00000000003f7886 */ /* 0x000fe20001060000 */
[----:B------:R-:W-:-:S04]  /*13b0*/  @!UP0 UIADD3 UR8, -UR6, 0x100000, URZ ;  /* 0x0010000006088890 */ /* 0x000fc8000fffe13f */
[----:B------:R-:W-:Y:S02]  /*13c0*/  @!UP0 USHF.L.U32 UR9, UR8, 0xb, URZ ;  /* 0x0000000b08098899 */ /* 0x000fe4000800063f */
[----:B------:R-:W-:Y:S01]  /*13d0*/  @!UP0 USHF.L.U32 UR8, UR8, 0x1, URZ ;  /* 0x0000000108088899 */ /* 0x000fe2000800063f */
[----:B------:R-:W-:Y:S01]  /*13e0*/  CS2R R42, SRZ ;  /* 0x00000000002a7805 */ /* 0x000fe2000001ff00 */
        /* <DEDUP_REMOVED lines=12> */
[----:B------:R-:W-:Y:S01]  /*14b0*/  VOTEU.ALL UP0, P2 ;  /* 0x00000000003f7886 */ /* 0x000fe20001000000 */
[----:B------:R-:W-:Y:S02]  /*14c0*/  CS2R R50, SRZ ;  /* 0x0000000000327805 */ /* 0x000fe4000001ff00 */
[----:B------:R-:W-:Y:S02]  /*14d0*/  CS2R R52, SRZ ;  /* 0x0000000000347805 */ /* 0x000fe4000001ff00 */
[----:B------:R-:W-:Y:S01]  /*14e0*/  CS2R R54, SRZ ;  /* 0x0000000000367805 */ /* 0x000fe2000001ff00 */
[----:B------:R-:W2:Y:S02]  /*14f0*/  FENCE.VIEW.ASYNC.S ;  /* 0x00000000000073c6 */ /* 0x000ea40000000000 */
[----:B--2---:R-:W2:Y:S02]  /*1500*/  @!UP0 SYNCS.EXCH.64 URZ, [UR16+0x10000], UR8 ;  /* 0x01000008103f85b2 */ /* 0x004ea40008000100 */
[----:B--2---:R-:W-:Y:S06]  /*1510*/  BAR.SYNC.DEFER_BLOCKING 0x0 ;  /* 0x0000000000007b1d */ /* 0x004fec0000010000 */
[----:B------:R2:W4:Y:S02]  /*1520*/  @!UP1 SYNCS.EXCH.64 URZ, [UR16+0x10008], UR10 ;  /* 0x0100080a103f95b2 */ /* 0x0005240008000100 */
[----:B----4-:R-:W-:Y:S01]  /*1530*/  BAR.SYNC.DEFER_BLOCKING 0x0 ;  /* 0x0000000000007b1d */ /* 0x010fe20000010000 */
[----:B--2---:R-:W-:-:S05]  /*1540*/  USHF.L.U32 UR11, UR31, 0x6, URZ ;  /* 0x000000061f0b7899 */ /* 0x004fca000800063f */
[----:B------:R2:W4:Y:S02]  /*1550*/  @!UP2 SYNCS.EXCH.64 URZ, [UR16+0x10010], UR12 ;  /* 0x0100100c103fa5b2 */ /* 0x0005240008000100 */
[----:B----4-:R-:W-:Y:S06]  /*1560*/  BAR.SYNC.DEFER_BLOCKING 0x0 ;  /* 0x0000000000007b1d */ /* 0x010fec0000010000 */
[----:B------:R2:W4:Y:S01]  /*1570*/  @!UP3 SYNCS.EXCH.64 URZ, [UR16+0x10018], UR6 ;  /* 0x01001806103fb5b2 */ /* 0x0005220008000100 */
[----:B------:R-:W-:Y:S05]  /*1580*/  @!P1 BRA `(.L_x_47) ;  /* 0x0000000400449947 */ /* 0x000fea0003800000 */
[----:B------:R-:W-:Y:S02]  /*1590*/  CS2R R24, SRZ ;  /* 0x0000000000187805 */ /* 0x000fe4000001ff00 */
[----:B------:R-:W-:Y:S02]  /*15a0*/  CS2R R26, SRZ ;  /* 0x00000000001a7805 */ /* 0x000fe4000001ff00 */
[----:B------:R-:W-:Y:S02]  /*15b0*/  CS2R R28, SRZ ;  /* 0x00000000001c7805 */ /* 0x000fe4000001ff00 */
[----:B------:R-:W-:Y:S02]  /*15c0*/  CS2R R30, SRZ ;  /* 0x00000000001e7805 */ /* 0x000fe4000001ff00 */
[----:B------:R-:W-:Y:S02]  /*15d0*/  CS2R R32, SRZ ;  /* 0x0000000000207805 */ /* 0x000fe4000001ff00 */
[----:B------:R-:W-:-:S02]  /*15e0*/  CS2R R34, SRZ ;  /* 0x0000000000227805 */ /* 0x000fc4000001ff00 */
        /* <DEDUP_REMOVED lines=9> */
[----:B------:R-:W-:Y:S01]  /*1680*/  CS2R R54, SRZ ;  /* 0x0000000000367805 */ /* 0x000fe2000001ff00 */
[----:B------:R-:W-:Y:S01]  /*1690*/  UMOV UR5, URZ ;  /* 0x0000003f00057c82 */ /* 0x000fe20008000000 */
[----:B------:R-:W-:-:S05]  /*16a0*/  UMOV UR10, URZ ;  /* 0x0000003f000a7c82 */ /* 0x000fca0008000000 */
.L_x_49:
[----:B----4-:R-:W-:Y:S01]  /*16b0*/  BAR.SYNC.DEFER_BLOCKING 0x0 ;  /* 0x0000000000007b1d */ /* 0x010fe20000010000 */
[----:B------:R-:W-:Y:S01]  /*16c0*/  ULEA UR17, UR5, UR16, 0x3 ;  /* 0x0000001005117291 */ /* 0x000fe2000f8e183f */
[----:B-1----:R-:W-:Y:S01]  /*16d0*/  @!P2 IMAD.MOV.U32 R2, RZ, RZ, 0x4000 ;  /* 0x00004000ff02a424 */ /* 0x002fe200078e00ff */
[----:B------:R-:W-:Y:S01]  /*16e0*/  ELECT P0, URZ, PT ;  /* 0x00000000003f782f */ /* 0x000fe20003800000 */
[----:B------:R-:W-:-:S03]  /*16f0*/  ULEA UR8, UR5, UR16, 0xd ;  /* 0x0000001005087291 */ /* 0x000fc6000f8e683f */
[----:B------:R-:W-:Y:S02]  /*1700*/  ISETP.LT.U32.AND P0, PT, R6, 0x20, P0 ;  /* 0x000000200600780c */ /* 0x000fe40000701070 */
[----:B------:R-:W-:Y:S01]  /*1710*/  ELECT P1, URZ, PT ;  /* 0x00000000003f782f */ /* 0x000fe20003820000 */
[----:B--2---:R-:W-:-:S03]  /*1720*/  UIADD3 UR12, UR8, 0x8000, URZ ;  /* 0x00008000080c7890 */ /* 0x004fc6000fffe03f */
[----:B------:R-:W-:Y:S01]  /*1730*/  ISETP.LT.U32.AND P1, PT, R6, 0x20, P1 ;  /* 0x000000200600780c */ /* 0x000fe20000f21070 */
[----:B------:R-:W-:-:S06]  /*1740*/  UMOV UR14, UR10 ;  /* 0x0000000a000e7c82 */ /* 0x000fcc0008000000 */
[----:B------:R-:W-:Y:S01]  /*1750*/  VOTEU.ANY UP0, P0 ;  /* 0x00000000003f7886 */ /* 0x000fe20000000100 */
[----:B------:R-:W-:Y:S01]  /*1760*/  VOTEU.ANY UP2, P0 ;  /* 0x00000000003f7886 */ /* 0x000fe20000040100 */
[----:B------:R1:W-:Y:S01]  /*1770*/  @!P2 SYNCS.ARRIVE.TRANS64 RZ, [UR17+0x10000], R2 ;  /* 0x01000002ffffa9a7 */ /* 0x0003e20008000011 */
[----:B------:R2:W-:Y:S06]  /*1780*/  MEMBAR.ALL.CTA ;  /* 0x0000000000007992 */ /* 0x0005ec0000008000 */
[----:B--2---:R-:W2:Y:S01]  /*1790*/  FENCE.VIEW.ASYNC.S ;  /* 0x00000000000073c6 */ /* 0x004ea20000000000 */
[----:B------:R-:W-:Y:S01]  /*17a0*/  @UP0 UIADD3 UR9, UR17, 0x10000, URZ ;  /* 0x0001000011090890 */ /* 0x000fe2000fffe03f */
[----:B------:R-:W-:Y:S01]  /*17b0*/  @UP0 UMOV UR6, UR24 ;  /* 0x0000001800060c82 */ /* 0x000fe20008000000 */
[----:B------:R-:W-:Y:S01]  /*17c0*/  @UP0 UMOV UR7, UR25 ;  /* 0x0000001900070c82 */ /* 0x000fe20008000000 */
[----:B--2---:R-:W-:Y:S01]  /*17d0*/  VOTEU.ANY UP1, P1 ;  /* 0x00000000003f7886 */ /* 0x004fe20000820100 */
[----:B------:R-:W-:Y:S01]  /*17e0*/  VOTEU.ANY UP3, P1 ;  /* 0x00000000003f7886 */ /* 0x000fe20000860100 */
[----:B-1----:R-:W-:-:S03]  /*17f0*/  IMAD.U32 R2, RZ, RZ, UR4 ;  /* 0x00000004ff027e24 */ /* 0x002fc6000f8e00ff */
[----:B------:R-:W-:Y:S01]  /*1800*/  @UP1 UIADD3 UR13, UR17, 0x10000, URZ ;  /* 0x00010000110d1890 */ /* 0x000fe2000fffe03f */
[----:B------:R-:W-:Y:S01]  /*1810*/  @UP1 UMOV UR18, UR26 ;  /* 0x0000001a00121c82 */ /* 0x000fe20008000000 */
[----:B------:R-:W-:Y:S01]  /*1820*/  @UP1 UMOV UR19, UR27 ;  /* 0x0000001b00131c82 */ /* 0x000fe20008000000 */
[----:B------:R-:W-:Y:S01]  /*1830*/  SHF.L.U32 R2, R2, 0x1f, RZ ;  /* 0x0000001f02027819 */ /* 0x000fe200000006ff */
[----:B------:R-:W-:Y:S06]  /*1840*/  BAR.SYNC.DEFER_BLOCKING 0x0 ;  /* 0x0000000000007b1d */ /* 0x000fec0000010000 */
[----:B------:R1:W-:Y:S02]  /*1850*/  @UP2 UTMALDG.2D [UR8], [UR6] ;  /* 0x00000008060025b4 */ /* 0x0003e40008008000 */
[----:B------:R-:W-:Y:S06]  /*1860*/  BAR.SYNC.DEFER_BLOCKING 0x0 ;  /* 0x0000000000007b1d */ /* 0x000fec0000010000 */
[----:B------:R1:W-:Y:S02]  /*1870*/  @UP3 UTMALDG.2D [UR12], [UR18] ;  /* 0x0000000c120035b4 */ /* 0x0003e40008008000 */
[----:B------:R-:W-:Y:S06]  /*1880*/  BAR.SYNC.DEFER_BLOCKING 0x0 ;  /* 0x0000000000007b1d */ /* 0x000fec0000010000 */
[----:B------:R-:W2:Y:S02]  /*1890*/  SYNCS.PHASECHK.TRANS64.TRYWAIT P0, [UR17+0x10000], R2 ;  /* 0x01000002ff0075a7 */ /* 0x000ea40008000151 */
[----:B-12---:R-:W-:Y:S05]  /*18a0*/  @!P0 BRA `(.L_x_48) ;  /* 0x00000004006c8947 */ /* 0x006fea0003800000 */
.L_x_50:
[----:B------:R-:W-:Y:S01]  /*18b0*/  USHF.R.U32.HI UR20, URZ, 0x4, UR8 ;  /* 0x000000043f147899 */ /* 0x000fe20008011608 */
[----:B------:R-:W-:Y:S02]  /*18c0*/  WARPGROUP.DEPBAR.LE gsb0, 0x0 ;  /* 0x00008000000079c5 */ /* 0x000fe40000010000 */
[----:B------:R-:W-:Y:S01]  /*18d0*/  USHF.R.U32.HI UR22, URZ, 0x4, UR12 ;  /* 0x000000043f167899 */ /* 0x000fe2000801160c */
[----:B------:R-:W-:Y:S01]  /*18e0*/  WARPGROUP.ARRIVE ;  /* 0x00000000000079c5 */ /* 0x000fe20000000000 */
[----:B------:R-:W-:Y:S01]  /*18f0*/  USGXT.U32 UR20, UR20, 0xe ;  /* 0x0000000e1414789a */ /* 0x000fe20008000000 */
[----:B------:R-:W1:Y:S01]  /*1900*/  LDC R2, c[0x0][0x230] ;  /* 0x00008c00ff027b82 */ /* 0x000e620000000800 */
[----:B------:R-:W-:Y:S01]  /*1910*/  USGXT.U32 UR22, UR22, 0xe ;  /* 0x0000000e1616789a */ /* 0x000fe20008000000 */
[----:B------:R-:W-:Y:S01]  /*1920*/  UMOV UR21, 0x40000040 ;  /* 0x4000004000157882 */ /* 0x000fe20000000000 */
[----:B------:R-:W-:Y:S01]  /*1930*/  UMOV UR23, 0x40000040 ;  /* 0x4000004000177882 */ /* 0x000fe20000000000 */
[----:B------:R-:W-:Y:S01]  /*1940*/  UMOV UR6, URZ ;  /* 0x0000003f00067c82 */ /* 0x000fe20008000000 */
[----:B------:R-:W-:Y:S01]  /*1950*/  UMOV UR7, URZ ;  /* 0x0000003f00077c82 */ /* 0x000fe20008000000 */
[----:B------:R-:W-:-:S02]  /*1960*/  UIADD3 UR10, UR10, 0x40, URZ ;  /* 0x000000400a0a7890 */ /* 0x000fc4000fffe03f */
[----:B------:R-:W-:Y:S02]  /*1970*/  UIADD3 UR5, UR5, 0x1, URZ ;  /* 0x0000000105057890 */ /* 0x000fe4000fffe03f */
[----:B------:R-:W-:Y:S01]  /*1980*/  HGMMA.64x64x16.F32 R24, gdesc[UR20], R24 ;  /* 0x00e00000141879f0 */ /* 0x000fe20008700818 */
[----:B------:R-:W-:Y:S02]  /*1990*/  UIADD3 UR20, UP0, UR20, 0x2, URZ ;  /* 0x0000000214147890 */ /* 0x000fe4000ff1e03f */
[----:B------:R-:W-:Y:S02]  /*19a0*/  UIADD3 UR22, UP1, UR22, 0x2, URZ ;  /* 0x0000000216167890 */ /* 0x000fe4000ff3e03f */
[----:B------:R-:W-:Y:S02]  /*19b0*/  UIADD3.X UR21, UR6, 0x40000040, URZ, UP0, !UPT ;  /* 0x4000004006157890 */ /* 0x000fe400087fe43f */
[----:B------:R-:W-:Y:S02]  /*19c0*/  UIADD3.X UR23, UR7, 0x40000040, URZ, UP1, !UPT ;  /* 0x4000004007177890 */ /* 0x000fe40008ffe43f */
[----:B------:R-:W-:-:S02]  /*19d0*/  UIADD3.64 UR32, UR20, 0x2, URZ ;  /* 0x0000000214207897 */ /* 0x000fc4000fffe03f */
[----:B------:R-:W-:Y:S02]  /*19e0*/  UIADD3.64 UR34, UR22, 0x2, URZ ;  /* 0x0000000216227897 */ /* 0x000fe4000fffe03f */
[----:B------:R-:W-:Y:S01]  /*19f0*/  UISETP.NE.U32.AND UP0, UPT, UR5, 0x4, UPT ;  /* 0x000000040500788c */ /* 0x000fe2000bf05070 */
[----:B-1----:R-:W-:-:S03]  /*1a00*/  ISETP.LE.AND P0, PT, R2, UR10, PT ;  /* 0x0000000a02007c0c */ /* 0x002fc6000bf03270 */
[----:B------:R-:W-:Y:S02]  /*1a10*/  USEL UR6, URZ, 0x1, UP0 ;  /* 0x000000013f067887 */ /* 0x000fe40008000000 */
[----:B------:R-:W-:Y:S02]  /*1a20*/  USEL UR5, UR5, URZ, UP0 ;  /* 0x0000003f05057287 */ /* 0x000fe40008000000 */
[----:B------:R-:W-:Y:S01]  /*1a30*/  ULOP3.LUT UR4, UR4, UR6, URZ, 0x3c, !UPT ;  /* 0x0000000604047292 */ /* 0x000fe2000f8e3c3f */
[----:B------:R-:W-:Y:S01]  /*1a40*/  HGMMA.64x64x16.F32 R24, gdesc[UR20], R24 ;  /* 0x00e00000141879f0 */ /* 0x000fe20008700818 */
[----:B------:R-:W-:Y:S02]  /*1a50*/  UIADD3.64 UR20, UR20, 0x4, URZ ;  /* 0x0000000414147897 */ /* 0x000fe4000fffe03f */
[----:B------:R-:W-:Y:S01]  /*1a60*/  UIADD3.64 UR22, UR22, 0x4, URZ ;  /* 0x0000000416167897 */ /* 0x000fe2000fffe03f */
[----:B------:R-:W-:Y:S08]  /*1a70*/  HGMMA.64x64x16.F32 R24, gdesc[UR32], R24 ;  /* 0x00e00000201879f0 */ /* 0x000ff00008700818 */
[----:B------:R-:W-:Y:S01]  /*1a80*/  HGMMA.64x64x16.F32 R24, gdesc[UR20], R24, gsb0 ;  /* 0x00e00000141879f0 */ /* 0x000fe20008000818 */
[----:B------:R-:W-:Y:S05]  /*1a90*/  @!P0 BRA `(.L_x_49) ;  /* 0xfffffffc00048947 */ /* 0x000fea000383ffff */
.L_x_47:
[----:B------:R-:W-:Y:S02]  /*1aa0*/  WARPGROUP.DEPBAR.LE gsb0, 0x0 ;  /* 0x00008000000079c5 */ /* 0x000fe40000010000 */
[----:B----4-:R-:W-:Y:S01]  /*1ab0*/  BAR.SYNC.DEFER_BLOCKING 0x0 ;  /* 0x0000000000007b1d */ /* 0x010fe20000010000 */
[C---:B-1----:R-:W-:Y:S01]  /*1ac0*/  IMAD.SHL.U32 R2, R0.reuse, 0x80, RZ ;  /* 0x0000008000027824 */ /* 0x042fe200078e00ff */
[----:B------:R-:W-:Y:S01]  /*1ad0*/  F2FP.F16.F32.PACK_AB R24, R25, R24 ;  /* 0x000000181918723e */ /* 0x000fe200000000ff */
[----:B------:R-:W-:Y:S01]  /*1ae0*/  IMAD.SHL.U32 R3, R0, 0x40, RZ ;  /* 0x0000004000037824 */ /* 0x000fe200078e00ff */
[----:B------:R-:W-:Y:S02]  /*1af0*/  F2FP.F16.F32.PACK_AB R25, R27, R26 ;  /* 0x0000001a1b19723e */ /* 0x000fe400000000ff */
[----:B------:R-:W-:Y:S02]  /*1b00*/  ELECT P0, URZ, PT ;  /* 0x00000000003f782f */ /* 0x000fe40003800000 */
[----:B------:R-:W-:Y:S01]  /*1b10*/  LOP3.LUT R2, R2, 0x780, RZ, 0xc0, !PT ;  /* 0x0000078002027812 */ /* 0x000fe200078ec0ff */
[----:B------:R-:W-:Y:S01]  /*1b20*/  UMOV UR17, UR15 ;  /* 0x0000000f00117c82 */ /* 0x000fe20008000000 */
[----:B------:R-:W-:Y:S01]  /*1b30*/  F2FP.F16.F32.PACK_AB R32, R33, R32 ;  /* 0x000000202120723e */ /* 0x000fe200000000ff */
[----:B------:R-:W-:Y:S01]  /*1b40*/  UMOV UR18, UR11 ;  /* 0x0000000b00127c82 */ /* 0x000fe20008000000 */
[----:B---3--:R-:W-:Y:S01]  /*1b50*/  LOP3.LUT R4, R2, 0x1800, R3, 0xf8, !PT ;  /* 0x0000180002047812 */ /* 0x008fe200078ef803 */
[----:B------:R-:W-:Y:S01]  /*1b60*/  IMAD.SHL.U32 R2, R0, 0x10, RZ ;  /* 0x0000001000027824 */ /* 0x000fe200078e00ff */
[----:B------:R-:W-:-:S02]  /*1b70*/  F2FP.F16.F32.PACK_AB R26, R29, R28 ;  /* 0x0000001c1d1a723e */ /* 0x000fc400000000ff */
[----:B------:R-:W-:Y:S02]  /*1b80*/  F2FP.F16.F32.PACK_AB R27, R31, R30 ;  /* 0x0000001e1f1b723e */ /* 0x000fe400000000ff */
[----:B------:R-:W-:Y:S02]  /*1b90*/  LOP3.LUT R3, R2, 0x70, RZ, 0xc0, !PT ;  /* 0x0000007002037812 */ /* 0x000fe400078ec0ff */
[----:B------:R-:W-:Y:S02]  /*1ba0*/  F2FP.F16.F32.PACK_AB R33, R35, R34 ;  /* 0x000000222321723e */ /* 0x000fe400000000ff */
[----:B------:R-:W-:Y:S02]  /*1bb0*/  LOP3.LUT R3, R3, 0x10, R0, 0x78, !PT ;  /* 0x0000001003037812 */ /* 0x000fe400078e7800 */
[----:B------:R-:W-:Y:S01]  /*1bc0*/  F2FP.F16.F32.PACK_AB R40, R41, R40 ;  /* 0x000000282928723e */ /* 0x000fe200000000ff */
[----:B------:R-:W1:Y:S02]  /*1bd0*/  @!P2 SYNCS.CCTL.IV [UR16+0x10000] ;  /* 0x01000000ff00a9b1 */ /* 0x000e640008000010 */
[----:B-1----:R-:W-:Y:S01]  /*1be0*/  BAR.SYNC.DEFER_BLOCKING 0x0 ;  /* 0x0000000000007b1d */ /* 0x002fe20000010000 */
[----:B------:R-:W-:-:S02]  /*1bf0*/  LOP3.LUT R3, R4, R3, RZ, 0xfc, !PT ;  /* 0x0000000304037212 */ /* 0x000fc400078efcff */
[----:B------:R-:W-:Y:S02]  /*1c00*/  F2FP.F16.F32.PACK_AB R34, R37, R36 ;  /* 0x000000242522723e */ /* 0x000fe400000000ff */
[C---:B------:R-:W-:Y:S01]  /*1c10*/  LOP3.LUT R2, R3.reuse, 0x20, RZ, 0x3c, !PT ;  /* 0x0000002003027812 */ /* 0x040fe200078e3cff */
[C---:B------:R-:W-:Y:S01]  /*1c20*/  VIADD R0, R3.reuse, UR16 ;  /* 0x0000001003007c36 */ /* 0x040fe20008000000 */
[C---:B------:R-:W-:Y:S02]  /*1c30*/  LOP3.LUT R4, R3.reuse, 0x40, RZ, 0x3c, !PT ;  /* 0x0000004003047812 */ /* 0x040fe400078e3cff */
[----:B------:R-:W-:Y:S01]  /*1c40*/  LOP3.LUT R3, R3, 0x60, RZ, 0x3c, !PT ;  /* 0x0000006003037812 */ /* 0x000fe200078e3cff */
[----:B------:R-:W-:Y:S01]  /*1c50*/  VIADD R2, R2, UR16 ;  /* 0x0000001002027c36 */ /* 0x000fe20008000000 */
[----:B------:R-:W-:Y:S01]  /*1c60*/  F2FP.F16.F32.PACK_AB R35, R39, R38 ;  /* 0x000000262723723e */ /* 0x000fe200000000ff */
[----:B------:R-:W-:Y:S01]  /*1c70*/  VIADD R4, R4, UR16 ;  /* 0x0000001004047c36 */ /* 0x000fe20008000000 */
[----:B------:R-:W-:Y:S01]  /*1c80*/  F2FP.F16.F32.PACK_AB R41, R43, R42 ;  /* 0x0000002a2b29723e */ /* 0x000fe200000000ff */
[----:B------:R-:W-:Y:S01]  /*1c90*/  VIADD R3, R3, UR16 ;  /* 0x0000001003037c36 */ /* 0x000fe20008000000 */
[----:B------:R-:W-:-:S02]  /*1ca0*/  F2FP.F16.F32.PACK_AB R48, R49, R48 ;  /* 0x000000303130723e */ /* 0x000fc400000000ff */
[----:B------:R-:W-:Y:S02]  /*1cb0*/  F2FP.F16.F32.PACK_AB R42, R45, R44 ;  /* 0x0000002c2d2a723e */ /* 0x000fe400000000ff */
[----:B------:R-:W-:Y:S02]  /*1cc0*/  F2FP.F16.F32.PACK_AB R43, R47, R46 ;  /* 0x0000002e2f2b723e */ /* 0x000fe400000000ff */
[----:B------:R-:W-:Y:S02]  /*1cd0*/  F2FP.F16.F32.PACK_AB R49, R51, R50 ;  /* 0x000000323331723e */ /* 0x000fe400000000ff */
[----:B------:R-:W-:Y:S01]  /*1ce0*/  F2FP.F16.F32.PACK_AB R50, R53, R52 ;  /* 0x000000343532723e */ /* 0x000fe200000000ff */
[----:B------:R-:W1:Y:S02]  /*1cf0*/  @!P2 SYNCS.CCTL.IV [UR16+0x10008] ;  /* 0x01000800ff00a9b1 */ /* 0x000e640008000010 */
[----:B-1----:R-:W-:Y:S01]  /*1d00*/  BAR.SYNC.DEFER_BLOCKING 0x0 ;  /* 0x0000000000007b1d */ /* 0x002fe20000010000 */
[----:B------:R-:W-:-:S02]  /*1d10*/  F2FP.F16.F32.PACK_AB R51, R55, R54 ;  /* 0x000000363733723e */ /* 0x000fc400000000ff */
[----:B------:R-:W-:-:S13]  /*1d20*/  ISETP.LT.U32.AND P0, PT, R6, 0x20, P0 ;  /* 0x000000200600780c */ /* 0x000fda0000701070 */
[----:B------:R-:W-:Y:S01]  /*1d30*/  VOTEU.ANY UP0, P0 ;  /* 0x00000000003f7886 */ /* 0x000fe20000000100 */
[----:B------:R-:W-:-:S04]  /*1d40*/  VOTEU.ANY UP1, P0 ;  /* 0x00000000003f7886 */ /* 0x000fc80000020100 */
[----:B--2---:R-:W-:Y:S01]  /*1d50*/  @UP0 UMOV UR6, UR28 ;  /* 0x0000001c00060c82 */ /* 0x004fe20008000000 */
[----:B------:R-:W-:Y:S01]  /*1d60*/  @UP0 UMOV UR7, UR29 ;  /* 0x0000001d00070c82 */ /* 0x000fe20008000000 */
[----:B------:R-:W1:Y:S02]  /*1d70*/  @!P2 SYNCS.CCTL.IV [UR16+0x10010] ;  /* 0x01001000ff00a9b1 */ /* 0x000e640008000010 */
[----:B-1----:R-:W-:Y:S06]  /*1d80*/  BAR.SYNC.DEFER_BLOCKING 0x0 ;  /* 0x0000000000007b1d */ /* 0x002fec0000010000 */
[----:B------:R-:W1:Y:S02]  /*1d90*/  @!P2 SYNCS.CCTL.IV [UR16+0x10018] ;  /* 0x01001800ff00a9b1 */ /* 0x000e640008000010 */
[----:B-1----:R-:W-:Y:S04]  /*1da0*/  STSM.16.M88.4 [R0], R24 ;  /* 0x0000001800007844 */ /* 0x002fe80000000200 */
[----:B------:R-:W-:Y:S04]  /*1db0*/  STSM.16.M88.4 [R2], R32 ;  /* 0x0000002002007844 */ /* 0x000fe80000000200 */
[----:B------:R-:W-:Y:S04]  /*1dc0*/  STSM.16.M88.4 [R4], R40 ;  /* 0x0000002804007844 */ /* 0x000fe80000000200 */
[----:B------:R-:W-:Y:S01]  /*1dd0*/  STSM.16.M88.4 [R3], R48 ;  /* 0x0000003003007844 */ /* 0x000fe20000000200 */
[----:B------:R1:W-:Y:S06]  /*1de0*/  MEMBAR.ALL.CTA ;  /* 0x0000000000007992 */ /* 0x0003ec0000008000 */
[----:B-1----:R-:W1:Y:S02]  /*1df0*/  FENCE.VIEW.ASYNC.S ;  /* 0x00000000000073c6 */ /* 0x002e640000000000 */
[----:B-1----:R-:W-:Y:S06]  /*1e00*/  BAR.SYNC.DEFER_BLOCKING 0x0 ;  /* 0x0000000000007b1d */ /* 0x002fec0000010000 */
[----:B------:R1:W-:Y:S01]  /*1e10*/  @UP1 UTMASTG.2D [UR16], [UR6] ;  /* 0x00000010060013b5 */ /* 0x0003e20008008000 */
[----:B------:R0:W-:Y:S01]  /*1e20*/  UTMACMDFLUSH ;  /* 0x00000000000079b7 */ /* 0x0001e20000000000 */
[----:B------:R-:W-:-:S04]  /*1e30*/  DEPBAR.LE SB0, 0x0 ;  /* 0x000080000000791a */ /* 0x000fc80000000000 */
[----:B------:R-:W-:Y:S06]  /*1e40*/  BAR.SYNC.DEFER_BLOCKING 0x0 ;  /* 0x0000000000007b1d */ /* 0x000fec0000010000 */
[----:B-1----:R-:W-:Y:S05]  /*1e50*/  EXIT ;  /* 0x000000000000794d */ /* 0x002fea0003800000 */
.L_x_48:
[----:B------:R-:W1:Y:S02]  /*1e60*/  SYNCS.PHASECHK.TRANS64.TRYWAIT P0, [UR17+0x10000], R2 ;  /* 0x01000002ff0075a7 */ /* 0x000e640008000151 */
[----:B-1----:R-:W-:Y:S05]  /*1e70*/  @!P0 BRA `(.L_x_48) ;  /* 0xfffffffc00f88947 */ /* 0x002fea000383ffff */
[----:B------:R-:W-:Y:S05]  /*1e80*/  BRA `(.L_x_50) ;  /* 0xfffffff800887947 */ /* 0x000fea000383ffff */
.L_x_51:
[----:B------:R-:W-:-:S00]  /*1e90*/  BRA `(.L_x_51) ;  /* 0xfffffffc00fc7947 */ /* 0x000fc0000383ffff */
[----:B------:R-:W-:-:S00]  /*1ea0*/  NOP ;  /* 0x0000000000007918 */ /* 0x000fc00000000000 */
        /* <DEDUP_REMOVED lines=13> */
.L_x_52:


//--------------------- .nv.shared.gluon_wgmma    --------------------------
	.section	.nv.shared.gluon_wgmma,"aw",@nobits
	.sectionflags	@""
	.align	16
	.zero		1024


//--------------------- .nv.shared.reserved.0     --------------------------
	.section	.nv.shared.reserved.0,"aw",@nobits
	.weak		__nv_reservedSMEM_offset_0_alias
	.size		__nv_reservedSMEM_offset_0_alias, 0, 0
	.other		__nv_reservedSMEM_offset_0_alias,@"STO_CUDA_RESERVED_SHARED STV_DEFAULT"
__nv_reservedSMEM_offset_0_alias:
	.zero		0


//--------------------- .nv.constant0.gluon_wgmma --------------------------
	.section	.nv.constant0.gluon_wgmma,"a",@progbits
	.sectionflags	@""
	.align	4
.nv.constant0.gluon_wgmma:
	.zero		608


//--------------------- SYMBOLS --------------------------

	.type		.nv.reservedSmem.offset0,@object
	.size		.nv.reservedSmem.offset0,0x4
